//
// Generated by NVIDIA NVVM Compiler
//
// Compiler Build ID: CL-36424714
// Cuda compilation tools, release 13.0, V13.0.88
// Based on NVVM 20.0.0
//

.version 9.0
.target sm_100
.address_size 64

	// .globl	_Z12update_boidsPfS_S_S_PiS_iffffffffffii

.visible .entry _Z12update_boidsPfS_S_S_PiS_iffffffffffii(
	.param .u64 .ptr .align 1 _Z12update_boidsPfS_S_S_PiS_iffffffffffii_param_0,
	.param .u64 .ptr .align 1 _Z12update_boidsPfS_S_S_PiS_iffffffffffii_param_1,
	.param .u64 .ptr .align 1 _Z12update_boidsPfS_S_S_PiS_iffffffffffii_param_2,
	.param .u64 .ptr .align 1 _Z12update_boidsPfS_S_S_PiS_iffffffffffii_param_3,
	.param .u64 .ptr .align 1 _Z12update_boidsPfS_S_S_PiS_iffffffffffii_param_4,
	.param .u64 .ptr .align 1 _Z12update_boidsPfS_S_S_PiS_iffffffffffii_param_5,
	.param .u32 _Z12update_boidsPfS_S_S_PiS_iffffffffffii_param_6,
	.param .f32 _Z12update_boidsPfS_S_S_PiS_iffffffffffii_param_7,
	.param .f32 _Z12update_boidsPfS_S_S_PiS_iffffffffffii_param_8,
	.param .f32 _Z12update_boidsPfS_S_S_PiS_iffffffffffii_param_9,
	.param .f32 _Z12update_boidsPfS_S_S_PiS_iffffffffffii_param_10,
	.param .f32 _Z12update_boidsPfS_S_S_PiS_iffffffffffii_param_11,
	.param .f32 _Z12update_boidsPfS_S_S_PiS_iffffffffffii_param_12,
	.param .f32 _Z12update_boidsPfS_S_S_PiS_iffffffffffii_param_13,
	.param .f32 _Z12update_boidsPfS_S_S_PiS_iffffffffffii_param_14,
	.param .f32 _Z12update_boidsPfS_S_S_PiS_iffffffffffii_param_15,
	.param .f32 _Z12update_boidsPfS_S_S_PiS_iffffffffffii_param_16,
	.param .u32 _Z12update_boidsPfS_S_S_PiS_iffffffffffii_param_17,
	.param .u32 _Z12update_boidsPfS_S_S_PiS_iffffffffffii_param_18
)
{
	.reg .pred 	%p<47>;
	.reg .b32 	%r<62>;
	.reg .b32 	%f<290>;
	.reg .b64 	%rd<55>;

	ld.param.u64 	%rd35, [_Z12update_boidsPfS_S_S_PiS_iffffffffffii_param_0];
	ld.param.u64 	%rd36, [_Z12update_boidsPfS_S_S_PiS_iffffffffffii_param_1];
	ld.param.u64 	%rd37, [_Z12update_boidsPfS_S_S_PiS_iffffffffffii_param_2];
	ld.param.u64 	%rd38, [_Z12update_boidsPfS_S_S_PiS_iffffffffffii_param_3];
	ld.param.u64 	%rd34, [_Z12update_boidsPfS_S_S_PiS_iffffffffffii_param_5];
	ld.param.u32 	%r33, [_Z12update_boidsPfS_S_S_PiS_iffffffffffii_param_6];
	ld.param.f32 	%f141, [_Z12update_boidsPfS_S_S_PiS_iffffffffffii_param_7];
	ld.param.f32 	%f142, [_Z12update_boidsPfS_S_S_PiS_iffffffffffii_param_8];
	ld.param.f32 	%f143, [_Z12update_boidsPfS_S_S_PiS_iffffffffffii_param_9];
	ld.param.f32 	%f144, [_Z12update_boidsPfS_S_S_PiS_iffffffffffii_param_10];
	ld.param.f32 	%f145, [_Z12update_boidsPfS_S_S_PiS_iffffffffffii_param_11];
	ld.param.f32 	%f146, [_Z12update_boidsPfS_S_S_PiS_iffffffffffii_param_12];
	ld.param.f32 	%f147, [_Z12update_boidsPfS_S_S_PiS_iffffffffffii_param_13];
	ld.param.f32 	%f148, [_Z12update_boidsPfS_S_S_PiS_iffffffffffii_param_14];
	ld.param.f32 	%f149, [_Z12update_boidsPfS_S_S_PiS_iffffffffffii_param_15];
	ld.param.f32 	%f150, [_Z12update_boidsPfS_S_S_PiS_iffffffffffii_param_16];
	ld.param.u32 	%r34, [_Z12update_boidsPfS_S_S_PiS_iffffffffffii_param_17];
	ld.param.u32 	%r35, [_Z12update_boidsPfS_S_S_PiS_iffffffffffii_param_18];
	cvta.to.global.u64 	%rd1, %rd38;
	cvta.to.global.u64 	%rd2, %rd37;
	cvta.to.global.u64 	%rd3, %rd36;
	cvta.to.global.u64 	%rd4, %rd35;
	mov.u32 	%r36, %ctaid.x;
	mov.u32 	%r37, %ntid.x;
	mul.lo.s32 	%r1, %r36, %r37;
	mov.u32 	%r2, %tid.x;
	add.s32 	%r3, %r1, %r2;
	setp.ge.s32 	%p1, %r3, %r33;
	@%p1 bra 	$L__BB0_49;
	mul.wide.s32 	%rd39, %r3, 4;
	add.s64 	%rd5, %rd4, %rd39;
	ld.global.f32 	%f1, [%rd5];
	add.s64 	%rd6, %rd3, %rd39;
	ld.global.f32 	%f2, [%rd6];
	add.s64 	%rd7, %rd2, %rd39;
	ld.global.f32 	%f283, [%rd7];
	add.s64 	%rd8, %rd1, %rd39;
	ld.global.f32 	%f284, [%rd8];
	mul.f32 	%f5, %f142, %f142;
	mul.f32 	%f6, %f141, %f141;
	setp.lt.s32 	%p2, %r33, 1;
	mov.b32 	%r50, 0;
	mov.f32 	%f229, 0f00000000;
	mov.f32 	%f230, %f229;
	mov.f32 	%f231, %f229;
	mov.f32 	%f232, %f229;
	mov.f32 	%f233, %f229;
	mov.f32 	%f234, %f229;
	@%p2 bra 	$L__BB0_38;
	and.b32  	%r4, %r33, 3;
	setp.lt.u32 	%p3, %r33, 4;
	mov.f32 	%f234, 0f00000000;
	mov.b32 	%r55, 0;
	mov.u32 	%r50, %r55;
	mov.f32 	%f233, %f234;
	mov.f32 	%f232, %f234;
	mov.f32 	%f231, %f234;
	mov.f32 	%f230, %f234;
	mov.f32 	%f229, %f234;
	@%p3 bra 	$L__BB0_29;
	and.b32  	%r55, %r33, 2147483644;
	neg.s32 	%r47, %r3;
	add.s64 	%rd50, %rd3, 8;
	add.s64 	%rd49, %rd2, 8;
	add.s64 	%rd48, %rd1, 8;
	add.s64 	%rd47, %rd4, 8;
	mov.f32 	%f234, 0f00000000;
	mov.b32 	%r48, 0;
	mov.u32 	%r50, %r48;
$L__BB0_4:
	setp.eq.s32 	%p4, %r47, 0;
	@%p4 bra 	$L__BB0_10;
	ld.global.f32 	%f13, [%rd47+-8];
	sub.f32 	%f14, %f1, %f13;
	ld.global.f32 	%f15, [%rd50+-8];
	sub.f32 	%f16, %f2, %f15;
	abs.f32 	%f155, %f14;
	setp.geu.f32 	%p5, %f155, %f141;
	abs.f32 	%f156, %f16;
	setp.geu.f32 	%p6, %f156, %f141;
	or.pred  	%p7, %p5, %p6;
	@%p7 bra 	$L__BB0_10;
	mul.f32 	%f158, %f16, %f16;
	fma.rn.f32 	%f17, %f14, %f14, %f158;
	setp.geu.f32 	%p8, %f17, %f5;
	@%p8 bra 	$L__BB0_8;
	add.f32 	%f229, %f229, %f14;
	add.f32 	%f230, %f230, %f16;
	bra.uni 	$L__BB0_10;
$L__BB0_8:
	setp.geu.f32 	%p9, %f17, %f6;
	@%p9 bra 	$L__BB0_10;
	add.f32 	%f231, %f231, %f13;
	add.f32 	%f232, %f232, %f15;
	ld.global.f32 	%f159, [%rd49+-8];
	add.f32 	%f233, %f233, %f159;
	ld.global.f32 	%f160, [%rd48+-8];
	add.f32 	%f234, %f234, %f160;
	add.s32 	%r50, %r50, 1;
$L__BB0_10:
	add.s32 	%r42, %r48, 1;
	setp.eq.s32 	%p10, %r42, %r3;
	@%p10 bra 	$L__BB0_16;
	ld.global.f32 	%f30, [%rd47+-4];
	sub.f32 	%f31, %f1, %f30;
	ld.global.f32 	%f32, [%rd50+-4];
	sub.f32 	%f33, %f2, %f32;
	abs.f32 	%f161, %f31;
	setp.geu.f32 	%p11, %f161, %f141;
	abs.f32 	%f162, %f33;
	setp.geu.f32 	%p12, %f162, %f141;
	or.pred  	%p13, %p11, %p12;
	@%p13 bra 	$L__BB0_16;
	mul.f32 	%f164, %f33, %f33;
	fma.rn.f32 	%f34, %f31, %f31, %f164;
	setp.lt.f32 	%p14, %f34, %f5;
	@%p14 bra 	$L__BB0_15;
	setp.geu.f32 	%p15, %f34, %f6;
	@%p15 bra 	$L__BB0_16;
	add.f32 	%f231, %f231, %f30;
	add.f32 	%f232, %f232, %f32;
	ld.global.f32 	%f165, [%rd49+-4];
	add.f32 	%f233, %f233, %f165;
	ld.global.f32 	%f166, [%rd48+-4];
	add.f32 	%f234, %f234, %f166;
	add.s32 	%r50, %r50, 1;
	bra.uni 	$L__BB0_16;
$L__BB0_15:
	add.f32 	%f229, %f229, %f31;
	add.f32 	%f230, %f230, %f33;
$L__BB0_16:
	add.s32 	%r43, %r48, 2;
	setp.eq.s32 	%p16, %r43, %r3;
	@%p16 bra 	$L__BB0_22;
	ld.global.f32 	%f47, [%rd47];
	sub.f32 	%f48, %f1, %f47;
	ld.global.f32 	%f49, [%rd50];
	sub.f32 	%f50, %f2, %f49;
	abs.f32 	%f167, %f48;
	setp.geu.f32 	%p17, %f167, %f141;
	abs.f32 	%f168, %f50;
	setp.geu.f32 	%p18, %f168, %f141;
	or.pred  	%p19, %p17, %p18;
	@%p19 bra 	$L__BB0_22;
	mul.f32 	%f170, %f50, %f50;
	fma.rn.f32 	%f51, %f48, %f48, %f170;
	setp.lt.f32 	%p20, %f51, %f5;
	@%p20 bra 	$L__BB0_21;
	setp.geu.f32 	%p21, %f51, %f6;
	@%p21 bra 	$L__BB0_22;
	add.f32 	%f231, %f231, %f47;
	add.f32 	%f232, %f232, %f49;
	ld.global.f32 	%f171, [%rd49];
	add.f32 	%f233, %f233, %f171;
	ld.global.f32 	%f172, [%rd48];
	add.f32 	%f234, %f234, %f172;
	add.s32 	%r50, %r50, 1;
	bra.uni 	$L__BB0_22;
$L__BB0_21:
	add.f32 	%f229, %f229, %f48;
	add.f32 	%f230, %f230, %f50;
$L__BB0_22:
	add.s32 	%r44, %r48, 3;
	setp.eq.s32 	%p22, %r44, %r3;
	@%p22 bra 	$L__BB0_28;
	ld.global.f32 	%f64, [%rd47+4];
	sub.f32 	%f65, %f1, %f64;
	ld.global.f32 	%f66, [%rd50+4];
	sub.f32 	%f67, %f2, %f66;
	abs.f32 	%f173, %f65;
	setp.geu.f32 	%p23, %f173, %f141;
	abs.f32 	%f174, %f67;
	setp.geu.f32 	%p24, %f174, %f141;
	or.pred  	%p25, %p23, %p24;
	@%p25 bra 	$L__BB0_28;
	mul.f32 	%f176, %f67, %f67;
	fma.rn.f32 	%f68, %f65, %f65, %f176;
	setp.lt.f32 	%p26, %f68, %f5;
	@%p26 bra 	$L__BB0_27;
	setp.geu.f32 	%p27, %f68, %f6;
	@%p27 bra 	$L__BB0_28;
	add.f32 	%f231, %f231, %f64;
	add.f32 	%f232, %f232, %f66;
	ld.global.f32 	%f177, [%rd49+4];
	add.f32 	%f233, %f233, %f177;
	ld.global.f32 	%f178, [%rd48+4];
	add.f32 	%f234, %f234, %f178;
	add.s32 	%r50, %r50, 1;
	bra.uni 	$L__BB0_28;
$L__BB0_27:
	add.f32 	%f229, %f229, %f65;
	add.f32 	%f230, %f230, %f67;
$L__BB0_28:
	add.s32 	%r48, %r48, 4;
	add.s32 	%r47, %r47, 4;
	add.s64 	%rd50, %rd50, 16;
	add.s64 	%rd49, %rd49, 16;
	add.s64 	%rd48, %rd48, 16;
	add.s64 	%rd47, %rd47, 16;
	setp.ne.s32 	%p28, %r48, %r55;
	@%p28 bra 	$L__BB0_4;
$L__BB0_29:
	setp.eq.s32 	%p29, %r4, 0;
	@%p29 bra 	$L__BB0_38;
	mul.wide.u32 	%rd40, %r55, 4;
	add.s64 	%rd54, %rd1, %rd40;
	add.s64 	%rd53, %rd2, %rd40;
	add.s64 	%rd52, %rd3, %rd40;
	add.s64 	%rd51, %rd4, %rd40;
	sub.s32 	%r45, %r55, %r1;
	sub.s32 	%r58, %r45, %r2;
	neg.s32 	%r57, %r4;
$L__BB0_31:
	.pragma "nounroll";
	setp.eq.s32 	%p30, %r58, 0;
	@%p30 bra 	$L__BB0_37;
	ld.global.f32 	%f99, [%rd51];
	sub.f32 	%f100, %f1, %f99;
	ld.global.f32 	%f101, [%rd52];
	sub.f32 	%f102, %f2, %f101;
	abs.f32 	%f179, %f100;
	setp.geu.f32 	%p31, %f179, %f141;
	abs.f32 	%f180, %f102;
	setp.geu.f32 	%p32, %f180, %f141;
	or.pred  	%p33, %p31, %p32;
	@%p33 bra 	$L__BB0_37;
	mul.f32 	%f182, %f102, %f102;
	fma.rn.f32 	%f103, %f100, %f100, %f182;
	setp.lt.f32 	%p34, %f103, %f5;
	@%p34 bra 	$L__BB0_36;
	setp.geu.f32 	%p35, %f103, %f6;
	@%p35 bra 	$L__BB0_37;
	add.f32 	%f231, %f231, %f99;
	add.f32 	%f232, %f232, %f101;
	ld.global.f32 	%f183, [%rd53];
	add.f32 	%f233, %f233, %f183;
	ld.global.f32 	%f184, [%rd54];
	add.f32 	%f234, %f234, %f184;
	add.s32 	%r50, %r50, 1;
	bra.uni 	$L__BB0_37;
$L__BB0_36:
	add.f32 	%f229, %f229, %f100;
	add.f32 	%f230, %f230, %f102;
$L__BB0_37:
	add.s64 	%rd54, %rd54, 4;
	add.s64 	%rd53, %rd53, 4;
	add.s64 	%rd52, %rd52, 4;
	add.s64 	%rd51, %rd51, 4;
	add.s32 	%r58, %r58, 1;
	add.s32 	%r57, %r57, 1;
	setp.ne.s32 	%p36, %r57, 0;
	@%p36 bra 	$L__BB0_31;
$L__BB0_38:
	setp.lt.s32 	%p37, %r50, 1;
	@%p37 bra 	$L__BB0_40;
	cvt.rn.f32.u32 	%f185, %r50;
	rcp.rn.f32 	%f186, %f185;
	mul.f32 	%f187, %f231, %f186;
	mul.f32 	%f188, %f232, %f186;
	mul.f32 	%f189, %f233, %f186;
	mul.f32 	%f190, %f234, %f186;
	sub.f32 	%f191, %f187, %f1;
	sub.f32 	%f192, %f189, %f283;
	mul.f32 	%f193, %f145, %f192;
	fma.rn.f32 	%f194, %f143, %f191, %f193;
	add.f32 	%f283, %f283, %f194;
	sub.f32 	%f195, %f188, %f2;
	sub.f32 	%f196, %f190, %f284;
	mul.f32 	%f197, %f145, %f196;
	fma.rn.f32 	%f198, %f143, %f195, %f197;
	add.f32 	%f284, %f284, %f198;
$L__BB0_40:
	ld.param.u64 	%rd46, [_Z12update_boidsPfS_S_S_PiS_iffffffffffii_param_4];
	fma.rn.f32 	%f199, %f144, %f229, %f283;
	fma.rn.f32 	%f200, %f144, %f230, %f284;
	setp.lt.f32 	%p38, %f1, %f147;
	add.f32 	%f201, %f146, %f199;
	selp.f32 	%f202, %f201, %f199, %p38;
	cvt.rn.f32.s32 	%f203, %r34;
	sub.f32 	%f204, %f203, %f147;
	setp.gt.f32 	%p39, %f1, %f204;
	sub.f32 	%f205, %f202, %f146;
	selp.f32 	%f285, %f205, %f202, %p39;
	setp.lt.f32 	%p40, %f2, %f147;
	add.f32 	%f206, %f146, %f200;
	selp.f32 	%f207, %f206, %f200, %p40;
	cvt.rn.f32.s32 	%f208, %r35;
	sub.f32 	%f209, %f208, %f147;
	setp.gt.f32 	%p41, %f2, %f209;
	sub.f32 	%f210, %f207, %f146;
	selp.f32 	%f289, %f210, %f207, %p41;
	cvta.to.global.u64 	%rd41, %rd46;
	mul.wide.s32 	%rd42, %r3, 4;
	add.s64 	%rd43, %rd41, %rd42;
	ld.global.u32 	%r46, [%rd43];
	cvta.to.global.u64 	%rd44, %rd34;
	add.s64 	%rd45, %rd44, %rd42;
	ld.global.f32 	%f128, [%rd45];
	setp.eq.s32 	%p42, %r46, -1;
	@%p42 bra 	$L__BB0_43;
	setp.ne.s32 	%p43, %r46, 1;
	@%p43 bra 	$L__BB0_44;
	mov.f32 	%f214, 0f3F800000;
	sub.f32 	%f215, %f214, %f128;
	fma.rn.f32 	%f285, %f215, %f285, %f128;
	bra.uni 	$L__BB0_44;
$L__BB0_43:
	mov.f32 	%f211, 0f3F800000;
	sub.f32 	%f212, %f211, %f128;
	mul.f32 	%f213, %f212, %f285;
	sub.f32 	%f285, %f213, %f128;
$L__BB0_44:
	mul.f32 	%f216, %f285, %f285;
	fma.rn.f32 	%f217, %f289, %f289, %f216;
	sqrt.rn.f32 	%f218, %f217;
	setp.eq.f32 	%p44, %f218, 0f00000000;
	selp.f32 	%f132, 0f322BCC77, %f218, %p44;
	setp.leu.f32 	%p45, %f132, %f149;
	@%p45 bra 	$L__BB0_46;
	div.rn.f32 	%f219, %f149, %f132;
	mul.f32 	%f285, %f285, %f219;
	mul.f32 	%f289, %f289, %f219;
$L__BB0_46:
	setp.geu.f32 	%p46, %f132, %f148;
	@%p46 bra 	$L__BB0_48;
	div.rn.f32 	%f220, %f148, %f132;
	mul.f32 	%f285, %f220, %f285;
	mul.f32 	%f289, %f220, %f289;
$L__BB0_48:
	st.global.f32 	[%rd7], %f285;
	st.global.f32 	[%rd8], %f289;
	fma.rn.f32 	%f221, %f150, %f285, %f1;
	st.global.f32 	[%rd5], %f221;
	fma.rn.f32 	%f222, %f150, %f289, %f2;
	st.global.f32 	[%rd6], %f222;
$L__BB0_49:
	ret;

}


// ===== COMPILED SASS (sm_100) =====

	.target	sm_100

	.elftype	@"ET_EXEC"


//--------------------- .note.nv.tkinfo           --------------------------
	.section	.note.nv.tkinfo,"",@"SHT_NOTE"
	.sectionflags	@"SHF_NOTE_NV_TKINFO"
	.tkinfo
        /*0018*/ 	.word	0x00000002
        /*0030*/ 	.string	""
        /*0030*/ 	.string	"ptxas"
        /*0030*/ 	.string	"Cuda compilation tools, release 13.0, V13.0.88"
        /*0030*/ 	.string	"Build cuda_13.0.r13.0/compiler.36424714_0"
        /*0030*/ 	.string	"-arch sm_100 -m 64 "



//--------------------- .note.nv.cuinfo           --------------------------
	.section	.note.nv.cuinfo,"",@"SHT_NOTE"
	.sectionflags	@"SHF_NOTE_NV_CUINFO"
        /*0018*/ 	.short	0x0002
        /*001a*/ 	.short	0x0064
        /*001c*/ 	.short	0x0082
	.zero		2


//--------------------- .nv.info                  --------------------------
	.section	.nv.info,"",@"SHT_CUDA_INFO"
	.align	4


	//----- nvinfo : EIATTR_REGCOUNT
	.align		4
        /*0000*/ 	.byte	0x04, 0x2f
        /*0002*/ 	.short	(.L_1 - .L_0)
	.align		4
.L_0:
        /*0004*/ 	.word	index@(_Z12update_boidsPfS_S_S_PiS_iffffffffffii)
        /*0008*/ 	.word	0x00000020


	//----- nvinfo : EIATTR_FRAME_SIZE
	.align		4
.L_1:
        /*000c*/ 	.byte	0x04, 0x11
        /*000e*/ 	.short	(.L_3 - .L_2)
	.align		4
.L_2:
        /*0010*/ 	.word	index@($__internal_2_$__cuda_sm3x_div_rn_noftz_f32_slowpath)
        /*0014*/ 	.word	0x00000000


	//----- nvinfo : EIATTR_FRAME_SIZE
	.align		4
.L_3:
        /*0018*/ 	.byte	0x04, 0x11
        /*001a*/ 	.short	(.L_5 - .L_4)
	.align		4
.L_4:
        /*001c*/ 	.word	index@($__internal_1_$__cuda_sm20_sqrt_rn_f32_slowpath)
        /*0020*/ 	.word	0x00000000


	//----- nvinfo : EIATTR_FRAME_SIZE
	.align		4
.L_5:
        /*0024*/ 	.byte	0x04, 0x11
        /*0026*/ 	.short	(.L_7 - .L_6)
	.align		4
.L_6:
        /*0028*/ 	.word	index@($__internal_0_$__cuda_sm20_rcp_rn_f32_slowpath)
        /*002c*/ 	.word	0x00000000


	//----- nvinfo : EIATTR_FRAME_SIZE
	.align		4
.L_7:
        /*0030*/ 	.byte	0x04, 0x11
        /*0032*/ 	.short	(.L_9 - .L_8)
	.align		4
.L_8:
        /*0034*/ 	.word	index@(_Z12update_boidsPfS_S_S_PiS_iffffffffffii)
        /*0038*/ 	.word	0x00000000


	//----- nvinfo : EIATTR_MIN_STACK_SIZE
	.align		4
.L_9:
        /*003c*/ 	.byte	0x04, 0x12
        /*003e*/ 	.short	(.L_11 - .L_10)
	.align		4
.L_10:
        /*0040*/ 	.word	index@(_Z12update_boidsPfS_S_S_PiS_iffffffffffii)
        /*0044*/ 	.word	0x00000000
.L_11:


//--------------------- .nv.compat                --------------------------
	.section	.nv.compat,"",@"SHT_CUDA_COMPAT_INFO"
	.align	4
        /*0000*/ 	.byte	0x02, 0x09, 0x00, 0x00, 0x02, 0x02, 0x01, 0x00, 0x02, 0x05, 0x05, 0x00, 0x03, 0x07, 0x01, 0x01
        /*0010*/ 	.byte	0x02, 0x03, 0x00, 0x00, 0x02, 0x06, 0x01, 0x00, 0x04, 0x0b, 0x08, 0x00, 0x01, 0x00, 0x00, 0x00
        /*0020*/ 	.byte	0x00, 0x00, 0x00, 0x00


//--------------------- .nv.info._Z12update_boidsPfS_S_S_PiS_iffffffffffii --------------------------
	.section	.nv.info._Z12update_boidsPfS_S_S_PiS_iffffffffffii,"",@"SHT_CUDA_INFO"
	.sectionflags	@""
	.align	4


	//----- nvinfo : EIATTR_CUDA_API_VERSION
	.align		4
        /*0000*/ 	.byte	0x04, 0x37
        /*0002*/ 	.short	(.L_13 - .L_12)
.L_12:
        /*0004*/ 	.word	0x00000082


	//----- nvinfo : EIATTR_KPARAM_INFO
	.align		4
.L_13:
        /*0008*/ 	.byte	0x04, 0x17
        /*000a*/ 	.short	(.L_15 - .L_14)
.L_14:
        /*000c*/ 	.word	0x00000000
        /*0010*/ 	.short	0x0012
        /*0012*/ 	.short	0x0060
        /*0014*/ 	.byte	0x00, 0xf0, 0x11, 0x00


	//----- nvinfo : EIATTR_KPARAM_INFO
	.align		4
.L_15:
        /*0018*/ 	.byte	0x04, 0x17
        /*001a*/ 	.short	(.L_17 - .L_16)
.L_16:
        /*001c*/ 	.word	0x00000000
        /*0020*/ 	.short	0x0011
        /*0022*/ 	.short	0x005c
        /*0024*/ 	.byte	0x00, 0xf0, 0x11, 0x00


	//----- nvinfo : EIATTR_KPARAM_INFO
	.align		4
.L_17:
        /*0028*/ 	.byte	0x04, 0x17
        /*002a*/ 	.short	(.L_19 - .L_18)
.L_18:
        /*002c*/ 	.word	0x00000000
        /*0030*/ 	.short	0x0010
        /*0032*/ 	.short	0x0058
        /*0034*/ 	.byte	0x00, 0xf0, 0x11, 0x00


	//----- nvinfo : EIATTR_KPARAM_INFO
	.align		4
.L_19:
        /*0038*/ 	.byte	0x04, 0x17
        /*003a*/ 	.short	(.L_21 - .L_20)
.L_20:
        /*003c*/ 	.word	0x00000000
        /*0040*/ 	.short	0x000f
        /*0042*/ 	.short	0x0054
        /*0044*/ 	.byte	0x00, 0xf0, 0x11, 0x00


	//----- nvinfo : EIATTR_KPARAM_INFO
	.align		4
.L_21:
        /*0048*/ 	.byte	0x04, 0x17
        /*004a*/ 	.short	(.L_23 - .L_22)
.L_22:
        /*004c*/ 	.word	0x00000000
        /*0050*/ 	.short	0x000e
        /*0052*/ 	.short	0x0050
        /*0054*/ 	.byte	0x00, 0xf0, 0x11, 0x00


	//----- nvinfo : EIATTR_KPARAM_INFO
	.align		4
.L_23:
        /*0058*/ 	.byte	0x04, 0x17
        /*005a*/ 	.short	(.L_25 - .L_24)
.L_24:
        /*005c*/ 	.word	0x00000000
        /*0060*/ 	.short	0x000d
        /*0062*/ 	.short	0x004c
        /*0064*/ 	.byte	0x00, 0xf0, 0x11, 0x00


	//----- nvinfo : EIATTR_KPARAM_INFO
	.align		4
.L_25:
        /*0068*/ 	.byte	0x04, 0x17
        /*006a*/ 	.short	(.L_27 - .L_26)
.L_26:
        /*006c*/ 	.word	0x00000000
        /*0070*/ 	.short	0x000c
        /*0072*/ 	.short	0x0048
        /*0074*/ 	.byte	0x00, 0xf0, 0x11, 0x00


	//----- nvinfo : EIATTR_KPARAM_INFO
	.align		4
.L_27:
        /*0078*/ 	.byte	0x04, 0x17
        /*007a*/ 	.short	(.L_29 - .L_28)
.L_28:
        /*007c*/ 	.word	0x00000000
        /*0080*/ 	.short	0x000b
        /*0082*/ 	.short	0x0044
        /*0084*/ 	.byte	0x00, 0xf0, 0x11, 0x00


	//----- nvinfo : EIATTR_KPARAM_INFO
	.align		4
.L_29:
        /*0088*/ 	.byte	0x04, 0x17
        /*008a*/ 	.short	(.L_31 - .L_30)
.L_30:
        /*008c*/ 	.word	0x00000000
        /*0090*/ 	.short	0x000a
        /*0092*/ 	.short	0x0040
        /*0094*/ 	.byte	0x00, 0xf0, 0x11, 0x00


	//----- nvinfo : EIATTR_KPARAM_INFO
	.align		4
.L_31:
        /*0098*/ 	.byte	0x04, 0x17
        /*009a*/ 	.short	(.L_33 - .L_32)
.L_32:
        /*009c*/ 	.word	0x00000000
        /*00a0*/ 	.short	0x0009
        /*00a2*/ 	.short	0x003c
        /*00a4*/ 	.byte	0x00, 0xf0, 0x11, 0x00


	//----- nvinfo : EIATTR_KPARAM_INFO
	.align		4
.L_33:
        /*00a8*/ 	.byte	0x04, 0x17
        /*00aa*/ 	.short	(.L_35 - .L_34)
.L_34:
        /*00ac*/ 	.word	0x00000000
        /*00b0*/ 	.short	0x0008
        /*00b2*/ 	.short	0x0038
        /*00b4*/ 	.byte	0x00, 0xf0, 0x11, 0x00


	//----- nvinfo : EIATTR_KPARAM_INFO
	.align		4
.L_35:
        /*00b8*/ 	.byte	0x04, 0x17
        /*00ba*/ 	.short	(.L_37 - .L_36)
.L_36:
        /*00bc*/ 	.word	0x00000000
        /*00c0*/ 	.short	0x0007
        /*00c2*/ 	.short	0x0034
        /*00c4*/ 	.byte	0x00, 0xf0, 0x11, 0x00


	//----- nvinfo : EIATTR_KPARAM_INFO
	.align		4
.L_37:
        /*00c8*/ 	.byte	0x04, 0x17
        /*00ca*/ 	.short	(.L_39 - .L_38)
.L_38:
        /*00cc*/ 	.word	0x00000000
        /*00d0*/ 	.short	0x0006
        /*00d2*/ 	.short	0x0030
        /*00d4*/ 	.byte	0x00, 0xf0, 0x11, 0x00


	//----- nvinfo : EIATTR_KPARAM_INFO
	.align		4
.L_39:
        /*00d8*/ 	.byte	0x04, 0x17
        /*00da*/ 	.short	(.L_41 - .L_40)
.L_40:
        /*00dc*/ 	.word	0x00000000
        /*00e0*/ 	.short	0x0005
        /*00e2*/ 	.short	0x0028
        /*00e4*/ 	.byte	0x00, 0xf5, 0x21, 0x00


	//----- nvinfo : EIATTR_KPARAM_INFO
	.align		4
.L_41:
        /*00e8*/ 	.byte	0x04, 0x17
        /*00ea*/ 	.short	(.L_43 - .L_42)
.L_42:
        /*00ec*/ 	.word	0x00000000
        /*00f0*/ 	.short	0x0004
        /*00f2*/ 	.short	0x0020
        /*00f4*/ 	.byte	0x00, 0xf5, 0x21, 0x00


	//----- nvinfo : EIATTR_KPARAM_INFO
	.align		4
.L_43:
        /*00f8*/ 	.byte	0x04, 0x17
        /*00fa*/ 	.short	(.L_45 - .L_44)
.L_44:
        /*00fc*/ 	.word	0x00000000
        /*0100*/ 	.short	0x0003
        /*0102*/ 	.short	0x0018
        /*0104*/ 	.byte	0x00, 0xf5, 0x21, 0x00


	//----- nvinfo : EIATTR_KPARAM_INFO
	.align		4
.L_45:
        /*0108*/ 	.byte	0x04, 0x17
        /*010a*/ 	.short	(.L_47 - .L_46)
.L_46:
        /*010c*/ 	.word	0x00000000
        /*0110*/ 	.short	0x0002
        /*0112*/ 	.short	0x0010
        /*0114*/ 	.byte	0x00, 0xf5, 0x21, 0x00


	//----- nvinfo : EIATTR_KPARAM_INFO
	.align		4
.L_47:
        /*0118*/ 	.byte	0x04, 0x17
        /*011a*/ 	.short	(.L_49 - .L_48)
.L_48:
        /*011c*/ 	.word	0x00000000
        /*0120*/ 	.short	0x0001
        /*0122*/ 	.short	0x0008
        /*0124*/ 	.byte	0x00, 0xf5, 0x21, 0x00


	//----- nvinfo : EIATTR_KPARAM_INFO
	.align		4
.L_49:
        /*0128*/ 	.byte	0x04, 0x17
        /*012a*/ 	.short	(.L_51 - .L_50)
.L_50:
        /*012c*/ 	.word	0x00000000
        /*0130*/ 	.short	0x0000
        /*0132*/ 	.short	0x0000
        /*0134*/ 	.byte	0x00, 0xf5, 0x21, 0x00


	//----- nvinfo : EIATTR_SPARSE_MMA_MASK
	.align		4
.L_51:
        /*0138*/ 	.byte	0x03, 0x50
        /*013a*/ 	.short	0x0000


	//----- nvinfo : EIATTR_MAXREG_COUNT
	.align		4
        /*013c*/ 	.byte	0x03, 0x1b
        /*013e*/ 	.short	0x00ff


	//----- nvinfo : EIATTR_MERCURY_ISA_VERSION
	.align		4
        /*0140*/ 	.byte	0x03, 0x5f
        /*0142*/ 	.short	0x0101


	//----- nvinfo : EIATTR_VRC_CTA_INIT_COUNT
	.align		4
        /*0144*/ 	.byte	0x02, 0x4a
	.zero		1
	.zero		1


	//----- nvinfo : EIATTR_EXIT_INSTR_OFFSETS
	.align		4
        /*0148*/ 	.byte	0x04, 0x1c
        /*014a*/ 	.short	(.L_53 - .L_52)


	//   ....[0]....
.L_52:
        /*014c*/ 	.word	0x00000080


	//   ....[1]....
        /*0150*/ 	.word	0x00001940


	//----- nvinfo : EIATTR_CRS_STACK_SIZE
	.align		4
.L_53:
        /*0154*/ 	.byte	0x04, 0x1e
        /*0156*/ 	.short	(.L_55 - .L_54)
.L_54:
        /*0158*/ 	.word	0x00000000


	//----- nvinfo : EIATTR_CBANK_PARAM_SIZE
	.align		4
.L_55:
        /*015c*/ 	.byte	0x03, 0x19
        /*015e*/ 	.short	0x0064


	//----- nvinfo : EIATTR_PARAM_CBANK
	.align		4
        /*0160*/ 	.byte	0x04, 0x0a
        /*0162*/ 	.short	(.L_57 - .L_56)
	.align		4
.L_56:
        /*0164*/ 	.word	index@(.nv.constant0._Z12update_boidsPfS_S_S_PiS_iffffffffffii)
        /*0168*/ 	.short	0x0380
        /*016a*/ 	.short	0x0064


	//----- nvinfo : EIATTR_SW_WAR
	.align		4
.L_57:
        /*016c*/ 	.byte	0x04, 0x36
        /*016e*/ 	.short	(.L_59 - .L_58)
.L_58:
        /*0170*/ 	.word	0x00000008
.L_59:


//--------------------- .nv.callgraph             --------------------------
	.section	.nv.callgraph,"",@"SHT_CUDA_CALLGRAPH"
	.align	4
	.sectionentsize	8
	.align		4
        /*0000*/ 	.word	0x00000000
	.align		4
        /*0004*/ 	.word	0xffffffff
	.align		4
        /*0008*/ 	.word	0x00000000
	.align		4
        /*000c*/ 	.word	0xfffffffe
	.align		4
        /*0010*/ 	.word	0x00000000
	.align		4
        /*0014*/ 	.word	0xfffffffd
	.align		4
        /*0018*/ 	.word	0x00000000
	.align		4
        /*001c*/ 	.word	0xfffffffc


//--------------------- .text._Z12update_boidsPfS_S_S_PiS_iffffffffffii --------------------------
	.section	.text._Z12update_boidsPfS_S_S_PiS_iffffffffffii,"ax",@progbits
	.align	128
        .global         _Z12update_boidsPfS_S_S_PiS_iffffffffffii
        .type           _Z12update_boidsPfS_S_S_PiS_iffffffffffii,@function
        .size           _Z12update_boidsPfS_S_S_PiS_iffffffffffii,(.L_x_57 - _Z12update_boidsPfS_S_S_PiS_iffffffffffii)
        .other          _Z12update_boidsPfS_S_S_PiS_iffffffffffii,@"STO_CUDA_ENTRY STV_DEFAULT"
_Z12update_boidsPfS_S_S_PiS_iffffffffffii:
.text._Z12update_boidsPfS_S_S_PiS_iffffffffffii:
[----:B------:R-:W-:Y:S01]  /*0000*/  LDC R1, c[0x0][0x37c] ;  /* 0x0000df00ff017b82 */ /* 0x000fe20000000800 */
[----:B------:R-:W0:Y:S07]  /*0010*/  S2R R0, SR_TID.X ;  /* 0x0000000000007919 */ /* 0x000e2e0000002100 */
[----:B------:R-:W1:Y:S01]  /*0020*/  S2UR UR16, SR_CTAID.X ;  /* 0x00000000001079c3 */ /* 0x000e620000002500 */
[----:B------:R-:W1:Y:S01]  /*0030*/  LDCU UR4, c[0x0][0x360] ;  /* 0x00006c00ff0477ac */ /* 0x000e620008000800 */
[----:B------:R-:W2:Y:S01]  /*0040*/  LDCU UR5, c[0x0][0x3b0] ;  /* 0x00007600ff0577ac */ /* 0x000ea20008000800 */
[----:B-1----:R-:W-:-:S06]  /*0050*/  UIMAD UR16, UR16, UR4, URZ ;  /* 0x00000004101072a4 */ /* 0x002fcc000f8e02ff */
[----:B0-----:R-:W-:-:S04]  /*0060*/  IADD3 R2, PT, PT, R0, UR16, RZ ;  /* 0x0000001000027c10 */ /* 0x001fc8000fffe0ff */
[----:B--2---:R-:W-:-:S13]  /*0070*/  ISETP.GE.AND P0, PT, R2, UR5, PT ;  /* 0x0000000502007c0c */ /* 0x004fda000bf06270 */
[----:B------:R-:W-:Y:S05]  /*0080*/  @P0 EXIT ;  /* 0x000000000000094d */ /* 0x000fea0003800000 */
[----:B------:R-:W0:Y:S01]  /*0090*/  LDC.64 R10, c[0x0][0x380] ;  /* 0x0000e000ff0a7b82 */ /* 0x000e220000000a00 */
[----:B------:R-:W1:Y:S07]  /*00a0*/  LDCU.64 UR18, c[0x0][0x358] ;  /* 0x00006b00ff1277ac */ /* 0x000e6e0008000a00 */
[----:B------:R-:W2:Y:S08]  /*00b0*/  LDC.64 R12, c[0x0][0x388] ;  /* 0x0000e200ff0c7b82 */ /* 0x000eb00000000a00 */
[----:B------:R-:W3:Y:S08]  /*00c0*/  LDC.64 R14, c[0x0][0x390] ;  /* 0x0000e400ff0e7b82 */ /* 0x000ef00000000a00 */
[----:B------:R-:W4:Y:S01]  /*00d0*/  LDC.64 R16, c[0x0][0x398] ;  /* 0x0000e600ff107b82 */ /* 0x000f220000000a00 */
[----:B0-----:R-:W-:-:S05]  /*00e0*/  IMAD.WIDE R10, R2, 0x4, R10 ;  /* 0x00000004020a7825 */ /* 0x001fca00078e020a */
[----:B-1----:R0:W5:Y:S01]  /*00f0*/  LDG.E R3, desc[UR18][R10.64] ;  /* 0x000000120a037981 */ /* 0x002162000c1e1900 */
[----:B--2---:R-:W-:-:S05]  /*0100*/  IMAD.WIDE R12, R2, 0x4, R12 ;  /* 0x00000004020c7825 */ /* 0x004fca00078e020c */
[----:B------:R0:W5:Y:S01]  /*0110*/  LDG.E R4, desc[UR18][R12.64] ;  /* 0x000000120c047981 */ /* 0x000162000c1e1900 */
[----:B---3--:R-:W-:-:S05]  /*0120*/  IMAD.WIDE R14, R2, 0x4, R14 ;  /* 0x00000004020e7825 */ /* 0x008fca00078e020e */
[----:B------:R0:W5:Y:S01]  /*0130*/  LDG.E R5, desc[UR18][R14.64] ;  /* 0x000000120e057981 */ /* 0x000162000c1e1900 */
[----:B----4-:R-:W-:-:S05]  /*0140*/  IMAD.WIDE R16, R2, 0x4, R16 ;  /* 0x0000000402107825 */ /* 0x010fca00078e0210 */
[----:B------:R0:W5:Y:S01]  /*0150*/  LDG.E R6, desc[UR18][R16.64] ;  /* 0x0000001210067981 */ /* 0x000162000c1e1900 */
[----:B------:R-:W-:Y:S01]  /*0160*/  UISETP.GE.AND UP0, UPT, UR5, 0x1, UPT ;  /* 0x000000010500788c */ /* 0x000fe2000bf06270 */
[----:B------:R-:W-:Y:S01]  /*0170*/  IMAD.MOV.U32 R7, RZ, RZ, RZ ;  /* 0x000000ffff077224 */ /* 0x000fe200078e00ff */
[----:B------:R-:W-:Y:S02]  /*0180*/  CS2R R8, SRZ ;  /* 0x0000000000087805 */ /* 0x000fe4000001ff00 */
[----:B------:R-:W-:Y:S02]  /*0190*/  CS2R R22, SRZ ;  /* 0x0000000000167805 */ /* 0x000fe4000001ff00 */
[----:B------:R-:W-:-:S03]  /*01a0*/  CS2R R24, SRZ ;  /* 0x0000000000187805 */ /* 0x000fc6000001ff00 */
[----:B0-----:R-:W-:Y:S05]  /*01b0*/  BRA.U !UP0, `(.L_x_0) ;  /* 0x0000000d08c47547 */ /* 0x001fea000b800000 */
[----:B------:R-:W0:Y:S01]  /*01c0*/  LDC R26, c[0x0][0x3b8] ;  /* 0x0000ee00ff1a7b82 */ /* 0x000e220000000800 */
[----:B------:R-:W-:Y:S01]  /*01d0*/  UISETP.GE.U32.AND UP0, UPT, UR5, 0x4, UPT ;  /* 0x000000040500788c */ /* 0x000fe2000bf06070 */
[----:B------:R-:W-:Y:S01]  /*01e0*/  HFMA2 R7, -RZ, RZ, 0, 0 ;  /* 0x00000000ff077431 */ /* 0x000fe200000001ff */
[----:B------:R-:W-:Y:S02]  /*01f0*/  CS2R R24, SRZ ;  /* 0x0000000000187805 */ /* 0x000fe4000001ff00 */
[----:B------:R-:W-:Y:S02]  /*0200*/  CS2R R22, SRZ ;  /* 0x0000000000167805 */ /* 0x000fe4000001ff00 */
[----:B------:R-:W-:Y:S01]  /*0210*/  CS2R R8, SRZ ;  /* 0x0000000000087805 */ /* 0x000fe2000001ff00 */
[----:B------:R-:W-:Y:S01]  /*0220*/  ULOP3.LUT UR17, UR5, 0x3, URZ, 0xc0, !UPT ;  /* 0x0000000305117892 */ /* 0x000fe2000f8ec0ff */
[----:B------:R-:W1:Y:S01]  /*0230*/  LDC R27, c[0x0][0x3b4] ;  /* 0x0000ed00ff1b7b82 */ /* 0x000e620000000800 */
[----:B------:R-:W-:Y:S01]  /*0240*/  UMOV UR4, URZ ;  /* 0x000000ff00047c82 */ /* 0x000fe20008000000 */
[----:B0-----:R-:W-:Y:S01]  /*0250*/  FMUL R26, R26, R26 ;  /* 0x0000001a1a1a7220 */ /* 0x001fe20000400000 */
[----:B-1----:R-:W-:Y:S01]  /*0260*/  FMUL R27, R27, R27 ;  /* 0x0000001b1b1b7220 */ /* 0x002fe20000400000 */
[----:B------:R-:W-:Y:S07]  /*0270*/  BRA.U !UP0, `(.L_x_1) ;  /* 0x0000000908a87547 */ /* 0x000fee000b800000 */
[----:B------:R-:W0:Y:S01]  /*0280*/  LDCU.128 UR12, c[0x0][0x380] ;  /* 0x00007000ff0c77ac */ /* 0x000e220008000c00 */
[----:B------:R-:W-:Y:S01]  /*0290*/  IMAD.MOV R28, RZ, RZ, -R2 ;  /* 0x000000ffff1c7224 */ /* 0x000fe200078e0a02 */
[----:B------:R-:W-:Y:S01]  /*02a0*/  MOV R25, RZ ;  /* 0x000000ff00197202 */ /* 0x000fe20000000f00 */
[----:B------:R-:W-:Y:S01]  /*02b0*/  IMAD.MOV.U32 R7, RZ, RZ, RZ ;  /* 0x000000ffff077224 */ /* 0x000fe200078e00ff */
[----:B------:R-:W1:Y:S01]  /*02c0*/  LDCU.128 UR8, c[0x0][0x390] ;  /* 0x00007200ff0877ac */ /* 0x000e620008000c00 */
[----:B------:R-:W-:Y:S01]  /*02d0*/  ULOP3.LUT UR4, UR5, 0x7ffffffc, URZ, 0xc0, !UPT ;  /* 0x7ffffffc05047892 */ /* 0x000fe2000f8ec0ff */
[----:B------:R-:W2:Y:S02]  /*02e0*/  LDCU UR20, c[0x0][0x3b4] ;  /* 0x00007680ff1477ac */ /* 0x000ea40008000800 */
[----:B------:R-:W-:Y:S01]  /*02f0*/  UMOV UR5, URZ ;  /* 0x000000ff00057c82 */ /* 0x000fe20008000000 */
[----:B0-----:R-:W-:Y:S02]  /*0300*/  UIADD3 UR6, UP0, UPT, UR14, 0x8, URZ ;  /* 0x000000080e067890 */ /* 0x001fe4000ff1e0ff */
[----:B------:R-:W-:-:S02]  /*0310*/  UIADD3 UR12, UP3, UPT, UR12, 0x8, URZ ;  /* 0x000000080c0c7890 */ /* 0x000fc4000ff7e0ff */
[----:B-1----:R-:W-:Y:S02]  /*0320*/  UIADD3 UR8, UP1, UPT, UR8, 0x8, URZ ;  /* 0x0000000808087890 */ /* 0x002fe4000ff3e0ff */
[----:B------:R-:W-:Y:S02]  /*0330*/  UIADD3 UR10, UP2, UPT, UR10, 0x8, URZ ;  /* 0x000000080a0a7890 */ /* 0x000fe4000ff5e0ff */
[----:B------:R-:W-:Y:S02]  /*0340*/  UIADD3.X UR7, UPT, UPT, URZ, UR15, URZ, UP0, !UPT ;  /* 0x0000000fff077290 */ /* 0x000fe400087fe4ff */
[----:B------:R-:W-:Y:S02]  /*0350*/  UIADD3.X UR13, UPT, UPT, URZ, UR13, URZ, UP3, !UPT ;  /* 0x0000000dff0d7290 */ /* 0x000fe40009ffe4ff */
[----:B------:R-:W-:Y:S02]  /*0360*/  UIADD3.X UR9, UPT, UPT, URZ, UR9, URZ, UP1, !UPT ;  /* 0x00000009ff097290 */ /* 0x000fe40008ffe4ff */
[----:B--2---:R-:W-:-:S12]  /*0370*/  UIADD3.X UR11, UPT, UPT, URZ, UR11, URZ, UP2, !UPT ;  /* 0x0000000bff0b7290 */ /* 0x004fd800097fe4ff */
.L_x_13:
[----:B------:R-:W-:Y:S01]  /*0380*/  ISETP.NE.AND P0, PT, R28, RZ, PT ;  /* 0x000000ff1c00720c */ /* 0x000fe20003f05270 */
[----:B------:R-:W-:-:S12]  /*0390*/  BSSY.RECONVERGENT B0, `(.L_x_2) ;  /* 0x0000020000007945 */ /* 0x000fd80003800200 */
[----:B------:R-:W-:Y:S05]  /*03a0*/  @!P0 BRA `(.L_x_3) ;  /* 0x0000000000788947 */ /* 0x000fea0003800000 */
[----:B------:R-:W-:Y:S01]  /*03b0*/  IMAD.U32 R19, RZ, RZ, UR7 ;  /* 0x00000007ff137e24 */ /* 0x000fe2000f8e00ff */
[----:B------:R-:W-:Y:S01]  /*03c0*/  MOV R18, UR6 ;  /* 0x0000000600127c02 */ /* 0x000fe20008000f00 */
[----:B------:R-:W-:Y:S01]  /*03d0*/  IMAD.U32 R21, RZ, RZ, UR13 ;  /* 0x0000000dff157e24 */ /* 0x000fe2000f8e00ff */
[----:B------:R-:W-:-:S03]  /*03e0*/  MOV R20, UR12 ;  /* 0x0000000c00147c02 */ /* 0x000fc60008000f00 */
[----:B------:R-:W2:Y:S04]  /*03f0*/  LDG.E R19, desc[UR18][R18.64+-0x8] ;  /* 0xfffff81212137981 */ /* 0x000ea8000c1e1900 */
[----:B------:R-:W3:Y:S01]  /*0400*/  LDG.E R20, desc[UR18][R20.64+-0x8] ;  /* 0xfffff81214147981 */ /* 0x000ee2000c1e1900 */
[----:B--2--5:R-:W-:Y:S01]  /*0410*/  FADD R18, R4, -R19 ;  /* 0x8000001304127221 */ /* 0x024fe20000000000 */
[----:B---3--:R-:W-:-:S04]  /*0420*/  FADD R29, R3, -R20 ;  /* 0x80000014031d7221 */ /* 0x008fc80000000000 */
[----:B------:R-:W-:-:S04]  /*0430*/  FSETP.GEU.AND P0, PT, |R18|, UR20, PT ;  /* 0x0000001412007c0b */ /* 0x000fc8000bf0e200 */
[----:B------:R-:W-:-:S13]  /*0440*/  FSETP.GEU.OR P0, PT, |R29|, UR20, P0 ;  /* 0x000000141d007c0b */ /* 0x000fda000870e600 */
[----:B------:R-:W-:Y:S05]  /*0450*/  @P0 BRA `(.L_x_3) ;  /* 0x00000000004c0947 */ /* 0x000fea0003800000 */
[----:B------:R-:W-:-:S04]  /*0460*/  FMUL R21, R18, R18 ;  /* 0x0000001212157220 */ /* 0x000fc80000400000 */
[----:B------:R-:W-:-:S05]  /*0470*/  FFMA R21, R29, R29, R21 ;  /* 0x0000001d1d157223 */ /* 0x000fca0000000015 */
[----:B------:R-:W-:-:S13]  /*0480*/  FSETP.GEU.AND P0, PT, R21, R26, PT ;  /* 0x0000001a1500720b */ /* 0x000fda0003f0e000 */
[----:B------:R-:W-:Y:S01]  /*0490*/  @!P0 FADD R8, R8, R29 ;  /* 0x0000001d08088221 */ /* 0x000fe20000000000 */
[----:B------:R-:W-:Y:S01]  /*04a0*/  @!P0 FADD R9, R9, R18 ;  /* 0x0000001209098221 */ /* 0x000fe20000000000 */
[----:B------:R-:W-:Y:S06]  /*04b0*/  @!P0 BRA `(.L_x_3) ;  /* 0x0000000000348947 */ /* 0x000fec0003800000 */
[----:B------:R-:W-:-:S13]  /*04c0*/  FSETP.GEU.AND P0, PT, R21, R27, PT ;  /* 0x0000001b1500720b */ /* 0x000fda0003f0e000 */
[----:B------:R-:W-:Y:S05]  /*04d0*/  @P0 BRA `(.L_x_3) ;  /* 0x00000000002c0947 */ /* 0x000fea0003800000 */
[----:B------:R-:W-:Y:S01]  /*04e0*/  FADD R22, R22, R20 ;  /* 0x0000001416167221 */ /* 0x000fe20000000000 */
[----:B------:R-:W-:Y:S01]  /*04f0*/  FADD R23, R23, R19 ;  /* 0x0000001317177221 */ /* 0x000fe20000000000 */
[----:B------:R-:W-:Y:S01]  /*0500*/  IMAD.U32 R21, RZ, RZ, UR9 ;  /* 0x00000009ff157e24 */ /* 0x000fe2000f8e00ff */
[----:B------:R-:W-:Y:S01]  /*0510*/  MOV R18, UR10 ;  /* 0x0000000a00127c02 */ /* 0x000fe20008000f00 */
[----:B------:R-:W-:Y:S01]  /*0520*/  IMAD.U32 R19, RZ, RZ, UR11 ;  /* 0x0000000bff137e24 */ /* 0x000fe2000f8e00ff */
[----:B------:R-:W-:-:S04]  /*0530*/  MOV R20, UR8 ;  /* 0x0000000800147c02 */ /* 0x000fc80008000f00 */
[----:B------:R-:W2:Y:S04]  /*0540*/  LDG.E R18, desc[UR18][R18.64+-0x8] ;  /* 0xfffff81212127981 */ /* 0x000ea8000c1e1900 */
[----:B------:R-:W3:Y:S01]  /*0550*/  LDG.E R21, desc[UR18][R20.64+-0x8] ;  /* 0xfffff81214157981 */ /* 0x000ee2000c1e1900 */
[----:B------:R-:W-:Y:S01]  /*0560*/  IADD3 R7, PT, PT, R7, 0x1, RZ ;  /* 0x0000000107077810 */ /* 0x000fe20007ffe0ff */
[----:B--2---:R-:W-:Y:S01]  /*0570*/  FADD R25, R25, R18 ;  /* 0x0000001219197221 */ /* 0x004fe20000000000 */
[----:B---3--:R-:W-:-:S07]  /*0580*/  FADD R24, R24, R21 ;  /* 0x0000001518187221 */ /* 0x008fce0000000000 */
.L_x_3:
[----:B------:R-:W-:Y:S05]  /*0590*/  BSYNC.RECONVERGENT B0 ;  /* 0x0000000000007941 */ /* 0x000fea0003800200 */
.L_x_2:
[----:B------:R-:W-:Y:S01]  /*05a0*/  UIADD3 UR14, UPT, UPT, UR5, 0x1, URZ ;  /* 0x00000001050e7890 */ /* 0x000fe2000fffe0ff */
[----:B------:R-:W-:Y:S05]  /*05b0*/  BSSY.RECONVERGENT B0, `(.L_x_4) ;  /* 0x0000022000007945 */ /* 0x000fea0003800200 */
[----:B------:R-:W-:-:S13]  /*05c0*/  ISETP.NE.AND P0, PT, R2, UR14, PT ;  /* 0x0000000e02007c0c */ /* 0x000fda000bf05270 */
[----:B------:R-:W-:Y:S05]  /*05d0*/  @!P0 BRA `(.L_x_5) ;  /* 0x00000000007c8947 */ /* 0x000fea0003800000 */
[----:B------:R-:W-:Y:S01]  /*05e0*/  MOV R19, UR7 ;  /* 0x0000000700137c02 */ /* 0x000fe20008000f00 */
[----:B------:R-:W-:Y:S01]  /*05f0*/  IMAD.U32 R18, RZ, RZ, UR6 ;  /* 0x00000006ff127e24 */ /* 0x000fe2000f8e00ff */
[----:B------:R-:W-:Y:S01]  /*0600*/  MOV R21, UR13 ;  /* 0x0000000d00157c02 */ /* 0x000fe20008000f00 */
[----:B------:R-:W-:-:S03]  /*0610*/  IMAD.U32 R20, RZ, RZ, UR12 ;  /* 0x0000000cff147e24 */ /* 0x000fc6000f8e00ff */
        /* <DEDUP_REMOVED lines=10> */
[----:B------:R-:W-:Y:S05]  /*06c0*/  @!P0 BRA `(.L_x_6) ;  /* 0x0000000000388947 */ /* 0x000fea0003800000 */
[----:B------:R-:W-:-:S13]  /*06d0*/  FSETP.GEU.AND P0, PT, R21, R27, PT ;  /* 0x0000001b1500720b */ /* 0x000fda0003f0e000 */
[----:B------:R-:W-:Y:S05]  /*06e0*/  @P0 BRA `(.L_x_5) ;  /* 0x0000000000380947 */ /* 0x000fea0003800000 */
[----:B------:R-:W-:Y:S01]  /*06f0*/  FADD R22, R22, R20 ;  /* 0x0000001416167221 */ /* 0x000fe20000000000 */
[----:B------:R-:W-:Y:S01]  /*0700*/  FADD R23, R23, R19 ;  /* 0x0000001317177221 */ /* 0x000fe20000000000 */
[----:B------:R-:W-:Y:S01]  /*0710*/  MOV R21, UR9 ;  /* 0x0000000900157c02 */ /* 0x000fe20008000f00 */
[----:B------:R-:W-:Y:S01]  /*0720*/  IMAD.U32 R18, RZ, RZ, UR10 ;  /* 0x0000000aff127e24 */ /* 0x000fe2000f8e00ff */
[----:B------:R-:W-:Y:S01]  /*0730*/  MOV R19, UR11 ;  /* 0x0000000b00137c02 */ /* 0x000fe20008000f00 */
[----:B------:R-:W-:-:S04]  /*0740*/  IMAD.U32 R20, RZ, RZ, UR8 ;  /* 0x00000008ff147e24 */ /* 0x000fc8000f8e00ff */
[----:B------:R-:W2:Y:S04]  /*0750*/  LDG.E R18, desc[UR18][R18.64+-0x4] ;  /* 0xfffffc1212127981 */ /* 0x000ea8000c1e1900 */
[----:B------:R-:W3:Y:S01]  /*0760*/  LDG.E R21, desc[UR18][R20.64+-0x4] ;  /* 0xfffffc1214157981 */ /* 0x000ee2000c1e1900 */
[----:B------:R-:W-:Y:S02]  /*0770*/  VIADD R7, R7, 0x1 ;  /* 0x0000000107077836 */ /* 0x000fe40000000000 */
[----:B--2---:R-:W-:Y:S01]  /*0780*/  FADD R25, R25, R18 ;  /* 0x0000001219197221 */ /* 0x004fe20000000000 */
[----:B---3--:R-:W-:Y:S01]  /*0790*/  FADD R24, R24, R21 ;  /* 0x0000001518187221 */ /* 0x008fe20000000000 */
[----:B------:R-:W-:Y:S06]  /*07a0*/  BRA `(.L_x_5) ;  /* 0x0000000000087947 */ /* 0x000fec0003800000 */
.L_x_6:
[----:B------:R-:W-:Y:S01]  /*07b0*/  FADD R8, R8, R29 ;  /* 0x0000001d08087221 */ /* 0x000fe20000000000 */
[----:B------:R-:W-:-:S07]  /*07c0*/  FADD R9, R9, R18 ;  /* 0x0000001209097221 */ /* 0x000fce0000000000 */
.L_x_5:
[----:B------:R-:W-:Y:S05]  /*07d0*/  BSYNC.RECONVERGENT B0 ;  /* 0x0000000000007941 */ /* 0x000fea0003800200 */
.L_x_4:
[----:B------:R-:W-:Y:S01]  /*07e0*/  UIADD3 UR14, UPT, UPT, UR5, 0x2, URZ ;  /* 0x00000002050e7890 */ /* 0x000fe2000fffe0ff */
[----:B------:R-:W-:Y:S05]  /*07f0*/  BSSY.RECONVERGENT B0, `(.L_x_7) ;  /* 0x0000022000007945 */ /* 0x000fea0003800200 */
[----:B------:R-:W-:-:S13]  /*0800*/  ISETP.NE.AND P0, PT, R2, UR14, PT ;  /* 0x0000000e02007c0c */ /* 0x000fda000bf05270 */
        /* <DEDUP_REMOVED lines=28> */
[----:B---3--:R-:W-:Y:S01]  /*09d0*/  FADD R24, R24, R21 ;  /* 0x0000001518187221 */ /* 0x008fe20000000000 */
[----:B------:R-:W-:Y:S06]  /*09e0*/  BRA `(.L_x_8) ;  /* 0x0000000000087947 */ /* 0x000fec0003800000 */
.L_x_9:
[----:B------:R-:W-:Y:S01]  /*09f0*/  FADD R8, R8, R29 ;  /* 0x0000001d08087221 */ /* 0x000fe20000000000 */
[----:B------:R-:W-:-:S07]  /*0a00*/  FADD R9, R9, R18 ;  /* 0x0000001209097221 */ /* 0x000fce0000000000 */
.L_x_8:
[----:B------:R-:W-:Y:S05]  /*0a10*/  BSYNC.RECONVERGENT B0 ;  /* 0x0000000000007941 */ /* 0x000fea0003800200 */
.L_x_7:
        /* <DEDUP_REMOVED lines=33> */
.L_x_12:
[----:B------:R-:W-:Y:S01]  /*0c30*/  FADD R8, R8, R29 ;  /* 0x0000001d08087221 */ /* 0x000fe20000000000 */
[----:B------:R-:W-:-:S07]  /*0c40*/  FADD R9, R9, R18 ;  /* 0x0000001209097221 */ /* 0x000fce0000000000 */
.L_x_11:
[----:B------:R-:W-:Y:S05]  /*0c50*/  BSYNC.RECONVERGENT B0 ;  /* 0x0000000000007941 */ /* 0x000fea0003800200 */
.L_x_10:
[----:B------:R-:W-:Y:S01]  /*0c60*/  UIADD3 UR6, UP0, UPT, UR6, 0x10, URZ ;  /* 0x0000001006067890 */ /* 0x000fe2000ff1e0ff */
[----:B------:R-:W-:Y:S01]  /*0c70*/  IADD3 R28, PT, PT, R28, 0x4, RZ ;  /* 0x000000041c1c7810 */ /* 0x000fe20007ffe0ff */
[----:B------:R-:W-:Y:S02]  /*0c80*/  UIADD3 UR5, UPT, UPT, UR5, 0x4, URZ ;  /* 0x0000000405057890 */ /* 0x000fe4000fffe0ff */
[----:B------:R-:W-:Y:S02]  /*0c90*/  UIADD3.X UR7, UPT, UPT, URZ, UR7, URZ, UP0, !UPT ;  /* 0x00000007ff077290 */ /* 0x000fe400087fe4ff */
[----:B------:R-:W-:Y:S02]  /*0ca0*/  UISETP.NE.AND UP0, UPT, UR5, UR4, UPT ;  /* 0x000000040500728c */ /* 0x000fe4000bf05270 */
[----:B------:R-:W-:Y:S02]  /*0cb0*/  UIADD3 UR8, UP1, UPT, UR8, 0x10, URZ ;  /* 0x0000001008087890 */ /* 0x000fe4000ff3e0ff */
[----:B------:R-:W-:-:S02]  /*0cc0*/  UIADD3 UR10, UP2, UPT, UR10, 0x10, URZ ;  /* 0x000000100a0a7890 */ /* 0x000fc4000ff5e0ff */
[----:B------:R-:W-:Y:S02]  /*0cd0*/  UIADD3 UR12, UP3, UPT, UR12, 0x10, URZ ;  /* 0x000000100c0c7890 */ /* 0x000fe4000ff7e0ff */
[----:B------:R-:W-:Y:S02]  /*0ce0*/  UIADD3.X UR9, UPT, UPT, URZ, UR9, URZ, UP1, !UPT ;  /* 0x00000009ff097290 */ /* 0x000fe40008ffe4ff */
[----:B------:R-:W-:Y:S02]  /*0cf0*/  UIADD3.X UR11, UPT, UPT, URZ, UR11, URZ, UP2, !UPT ;  /* 0x0000000bff0b7290 */ /* 0x000fe400097fe4ff */
[----:B------:R-:W-:Y:S01]  /*0d00*/  UIADD3.X UR13, UPT, UPT, URZ, UR13, URZ, UP3, !UPT ;  /* 0x0000000dff0d7290 */ /* 0x000fe20009ffe4ff */
[----:B------:R-:W-:Y:S11]  /*0d10*/  BRA.U UP0, `(.L_x_13) ;  /* 0xfffffff500987547 */ /* 0x000ff6000b83ffff */
.L_x_1:
[----:B------:R-:W-:-:S09]  /*0d20*/  UISETP.NE.AND UP0, UPT, UR17, URZ, UPT ;  /* 0x000000ff1100728c */ /* 0x000fd2000bf05270 */
[----:B------:R-:W-:Y:S05]  /*0d30*/  BRA.U !UP0, `(.L_x_0) ;  /* 0x0000000108e47547 */ /* 0x000fea000b800000 */
[----:B------:R-:W0:Y:S01]  /*0d40*/  LDCU.128 UR8, c[0x0][0x390] ;  /* 0x00007200ff0877ac */ /* 0x000e220008000c00 */
[----:B------:R-:W-:Y:S01]  /*0d50*/  IMAD.U32 R19, RZ, RZ, UR16 ;  /* 0x00000010ff137e24 */ /* 0x000fe2000f8e00ff */
[----:B------:R-:W1:Y:S04]  /*0d60*/  LDCU.128 UR12, c[0x0][0x380] ;  /* 0x00007000ff0c77ac */ /* 0x000e680008000c00 */
[----:B------:R-:W-:Y:S01]  /*0d70*/  IADD3 R0, PT, PT, -R0, UR4, -R19 ;  /* 0x0000000400007c10 */ /* 0x000fe2000fffe913 */
[----:B------:R-:W2:Y:S01]  /*0d80*/  LDCU UR5, c[0x0][0x3b4] ;  /* 0x00007680ff0577ac */ /* 0x000ea20008000800 */
[----:B------:R-:W-:Y:S02]  /*0d90*/  UIADD3 UR17, UPT, UPT, -UR17, URZ, URZ ;  /* 0x000000ff11117290 */ /* 0x000fe4000fffe1ff */
[----:B0-----:R-:W-:-:S02]  /*0da0*/  UIMAD.WIDE.U32 UR6, UR4, 0x4, UR10 ;  /* 0x00000004040678a5 */ /* 0x001fc4000f8e000a */
[----:B------:R-:W-:Y:S02]  /*0db0*/  UIMAD.WIDE.U32 UR8, UR4, 0x4, UR8 ;  /* 0x00000004040878a5 */ /* 0x000fe4000f8e0008 */
[----:B-1----:R-:W-:Y:S02]  /*0dc0*/  UIMAD.WIDE.U32 UR10, UR4, 0x4, UR14 ;  /* 0x00000004040a78a5 */ /* 0x002fe4000f8e000e */
[----:B------:R-:W-:-:S12]  /*0dd0*/  UIMAD.WIDE.U32 UR12, UR4, 0x4, UR12 ;  /* 0x00000004040c78a5 */ /* 0x000fd8000f8e000c */
.L_x_17:
[----:B------:R-:W-:Y:S01]  /*0de0*/  ISETP.NE.AND P0, PT, R0, RZ, PT ;  /* 0x000000ff0000720c */ /* 0x000fe20003f05270 */
[----:B------:R-:W-:-:S12]  /*0df0*/  BSSY.RECONVERGENT B0, `(.L_x_14) ;  /* 0x0000021000007945 */ /* 0x000fd80003800200 */
[----:B------:R-:W-:Y:S05]  /*0e00*/  @!P0 BRA `(.L_x_15) ;  /* 0x00000000007c8947 */ /* 0x000fea0003800000 */
[----:B------:R-:W-:Y:S01]  /*0e10*/  MOV R18, UR10 ;  /* 0x0000000a00127c02 */ /* 0x000fe20008000f00 */
[----:B------:R-:W-:Y:S01]  /*0e20*/  IMAD.U32 R19, RZ, RZ, UR11 ;  /* 0x0000000bff137e24 */ /* 0x000fe2000f8e00ff */
[----:B------:R-:W-:Y:S01]  /*0e30*/  MOV R20, UR12 ;  /* 0x0000000c00147c02 */ /* 0x000fe20008000f00 */
[----:B------:R-:W-:-:S03]  /*0e40*/  IMAD.U32 R21, RZ, RZ, UR13 ;  /* 0x0000000dff157e24 */ /* 0x000fc6000f8e00ff */
[----:B------:R-:W3:Y:S04]  /*0e50*/  LDG.E R18, desc[UR18][R18.64] ;  /* 0x0000001212127981 */ /* 0x000ee8000c1e1900 */
[----:B------:R-:W4:Y:S01]  /*0e60*/  LDG.E R20, desc[UR18][R20.64] ;  /* 0x0000001214147981 */ /* 0x000f22000c1e1900 */
[----:B---3-5:R-:W-:Y:S01]  /*0e70*/  FADD R29, R4, -R18 ;  /* 0x80000012041d7221 */ /* 0x028fe20000000000 */
[----:B----4-:R-:W-:-:S04]  /*0e80*/  FADD R28, R3, -R20 ;  /* 0x80000014031c7221 */ /* 0x010fc80000000000 */
[----:B--2---:R-:W-:-:S04]  /*0e90*/  FSETP.GEU.AND P0, PT, |R29|, UR5, PT ;  /* 0x000000051d007c0b */ /* 0x004fc8000bf0e200 */
        /* <DEDUP_REMOVED lines=20> */
.L_x_16:
[----:B------:R-:W-:Y:S01]  /*0fe0*/  FADD R8, R8, R28 ;  /* 0x0000001c08087221 */ /* 0x000fe20000000000 */
[----:B------:R-:W-:-:S07]  /*0ff0*/  FADD R9, R9, R29 ;  /* 0x0000001d09097221 */ /* 0x000fce0000000000 */
.L_x_15:
[----:B--2---:R-:W-:Y:S05]  /*1000*/  BSYNC.RECONVERGENT B0 ;  /* 0x0000000000007941 */ /* 0x004fea0003800200 */
.L_x_14:
[----:B------:R-:W-:Y:S01]  /*1010*/  UIADD3 UR6, UP0, UPT, UR6, 0x4, URZ ;  /* 0x0000000406067890 */ /* 0x000fe2000ff1e0ff */
[----:B------:R-:W-:Y:S01]  /*1020*/  VIADD R0, R0, 0x1 ;  /* 0x0000000100007836 */ /* 0x000fe20000000000 */
[----:B------:R-:W-:Y:S02]  /*1030*/  UIADD3 UR17, UPT, UPT, UR17, 0x1, URZ ;  /* 0x0000000111117890 */ /* 0x000fe4000fffe0ff */
[----:B------:R-:W-:Y:S02]  /*1040*/  UIADD3.X UR7, UPT, UPT, URZ, UR7, URZ, UP0, !UPT ;  /* 0x00000007ff077290 */ /* 0x000fe400087fe4ff */
[----:B------:R-:W-:Y:S02]  /*1050*/  UISETP.NE.AND UP0, UPT, UR17, URZ, UPT ;  /* 0x000000ff1100728c */ /* 0x000fe4000bf05270 */
[----:B------:R-:W-:Y:S02]  /*1060*/  UIADD3 UR8, UP1, UPT, UR8, 0x4, URZ ;  /* 0x0000000408087890 */ /* 0x000fe4000ff3e0ff */
[----:B------:R-:W-:-:S02]  /*1070*/  UIADD3 UR10, UP2, UPT, UR10, 0x4, URZ ;  /* 0x000000040a0a7890 */ /* 0x000fc4000ff5e0ff */
[----:B------:R-:W-:Y:S02]  /*1080*/  UIADD3 UR12, UP3, UPT, UR12, 0x4, URZ ;  /* 0x000000040c0c7890 */ /* 0x000fe4000ff7e0ff */
[----:B------:R-:W-:Y:S02]  /*1090*/  UIADD3.X UR9, UPT, UPT, URZ, UR9, URZ, UP1, !UPT ;  /* 0x00000009ff097290 */ /* 0x000fe40008ffe4ff */
[----:B------:R-:W-:Y:S02]  /*10a0*/  UIADD3.X UR11, UPT, UPT, URZ, UR11, URZ, UP2, !UPT ;  /* 0x0000000bff0b7290 */ /* 0x000fe400097fe4ff */
[----:B------:R-:W-:Y:S01]  /*10b0*/  UIADD3.X UR13, UPT, UPT, URZ, UR13, URZ, UP3, !UPT ;  /* 0x0000000dff0d7290 */ /* 0x000fe20009ffe4ff */
[----:B------:R-:W-:Y:S11]  /*10c0*/  BRA.U UP0, `(.L_x_17) ;  /* 0xfffffffd00447547 */ /* 0x000ff6000b83ffff */
.L_x_0:
[----:B------:R-:W-:Y:S01]  /*10d0*/  ISETP.GE.AND P0, PT, R7, 0x1, PT ;  /* 0x000000010700780c */ /* 0x000fe20003f06270 */
[----:B------:R-:W-:-:S12]  /*10e0*/  BSSY.RECONVERGENT B0, `(.L_x_18) ;  /* 0x000001c000007945 */ /* 0x000fd80003800200 */
[----:B------:R-:W-:Y:S05]  /*10f0*/  @!P0 BRA `(.L_x_19) ;  /* 0x0000000000688947 */ /* 0x000fea0003800000 */
[----:B------:R-:W-:Y:S01]  /*1100*/  I2FP.F32.U32 R19, R7 ;  /* 0x0000000700137245 */ /* 0x000fe20000201000 */
[----:B------:R-:W-:Y:S03]  /*1110*/  BSSY.RECONVERGENT B1, `(.L_x_20) ;  /* 0x000000c000017945 */ /* 0x000fe60003800200 */
[----:B------:R-:W-:-:S04]  /*1120*/  IADD3 R0, PT, PT, R19, 0x1800000, RZ ;  /* 0x0180000013007810 */ /* 0x000fc80007ffe0ff */
[----:B------:R-:W-:-:S04]  /*1130*/  LOP3.LUT R0, R0, 0x7f800000, RZ, 0xc0, !PT ;  /* 0x7f80000000007812 */ /* 0x000fc800078ec0ff */
[----:B------:R-:W-:-:S13]  /*1140*/  ISETP.GT.U32.AND P0, PT, R0, 0x1ffffff, PT ;  /* 0x01ffffff0000780c */ /* 0x000fda0003f04070 */
[----:B------:R-:W-:Y:S05]  /*1150*/  @P0 BRA `(.L_x_21) ;  /* 0x00000000000c0947 */ /* 0x000fea0003800000 */
[----:B------:R-:W-:-:S07]  /*1160*/  MOV R18, 0x1180 ;  /* 0x0000118000127802 */ /* 0x000fce0000000f00 */
[----:B-----5:R-:W-:Y:S05]  /*1170*/  CALL.REL.NOINC `($__internal_0_$__cuda_sm20_rcp_rn_f32_slowpath) ;  /* 0x0000000400f47944 */ /* 0x020fea0003c00000 */
[----:B------:R-:W-:Y:S05]  /*1180*/  BRA `(.L_x_22) ;  /* 0x0000000000107947 */ /* 0x000fea0003800000 */
.L_x_21:
[----:B------:R-:W0:Y:S02]  /*1190*/  MUFU.RCP R0, R19 ;  /* 0x0000001300007308 */ /* 0x000e240000001000 */
[----:B0-----:R-:W-:-:S04]  /*11a0*/  FFMA R7, R19, R0, -1 ;  /* 0xbf80000013077423 */ /* 0x001fc80000000000 */
[----:B------:R-:W-:-:S04]  /*11b0*/  FADD.FTZ R7, -R7, -RZ ;  /* 0x800000ff07077221 */ /* 0x000fc80000010100 */
[----:B------:R-:W-:-:S07]  /*11c0*/  FFMA R0, R0, R7, R0 ;  /* 0x0000000700007223 */ /* 0x000fce0000000000 */
.L_x_22:
[----:B------:R-:W-:Y:S05]  /*11d0*/  BSYNC.RECONVERGENT B1 ;  /* 0x0000000000017941 */ /* 0x000fea0003800200 */
.L_x_20:
[----:B------:R-:W0:Y:S01]  /*11e0*/  LDCU UR4, c[0x0][0x3c4] ;  /* 0x00007880ff0477ac */ /* 0x000e220008000800 */
[C---:B-----5:R-:W-:Y:S01]  /*11f0*/  FFMA R24, R0.reuse, R24, -R5 ;  /* 0x0000001800187223 */ /* 0x060fe20000000805 */
[C---:B------:R-:W-:Y:S01]  /*1200*/  FFMA R25, R0.reuse, R25, -R6 ;  /* 0x0000001900197223 */ /* 0x040fe20000000806 */
[C---:B------:R-:W-:Y:S01]  /*1210*/  FFMA R22, R0.reuse, R22, -R3 ;  /* 0x0000001600167223 */ /* 0x040fe20000000803 */
[----:B------:R-:W1:Y:S01]  /*1220*/  LDCU UR5, c[0x0][0x3bc] ;  /* 0x00007780ff0577ac */ /* 0x000e620008000800 */
[----:B------:R-:W-:Y:S01]  /*1230*/  FFMA R0, R0, R23, -R4 ;  /* 0x0000001700007223 */ /* 0x000fe20000000804 */
[----:B0-----:R-:W-:Y:S01]  /*1240*/  FMUL R7, R24, UR4 ;  /* 0x0000000418077c20 */ /* 0x001fe20008400000 */
[----:B------:R-:W-:-:S03]  /*1250*/  FMUL R25, R25, UR4 ;  /* 0x0000000419197c20 */ /* 0x000fc60008400000 */
[----:B-1----:R-:W-:Y:S01]  /*1260*/  FFMA R22, R22, UR5, R7 ;  /* 0x0000000516167c23 */ /* 0x002fe20008000007 */
[----:B------:R-:W-:-:S03]  /*1270*/  FFMA R25, R0, UR5, R25 ;  /* 0x0000000500197c23 */ /* 0x000fc60008000019 */
[----:B------:R-:W-:Y:S01]  /*1280*/  FADD R5, R5, R22 ;  /* 0x0000001605057221 */ /* 0x000fe20000000000 */
[----:B------:R-:W-:-:S07]  /*1290*/  FADD R6, R6, R25 ;  /* 0x0000001906067221 */ /* 0x000fce0000000000 */
.L_x_19:
[----:B------:R-:W-:Y:S05]  /*12a0*/  BSYNC.RECONVERGENT B0 ;  /* 0x0000000000007941 */ /* 0x000fea0003800200 */
.L_x_18:
[----:B------:R-:W0:Y:S01]  /*12b0*/  LDC.64 R20, c[0x0][0x3a0] ;  /* 0x0000e800ff147b82 */ /* 0x000e220000000a00 */
[----:B------:R-:W1:Y:S01]  /*12c0*/  LDCU.64 UR6, c[0x0][0x3c8] ;  /* 0x00007900ff0677ac */ /* 0x000e620008000a00 */
[----:B------:R-:W2:Y:S06]  /*12d0*/  LDCU UR5, c[0x0][0x3dc] ;  /* 0x00007b80ff0577ac */ /* 0x000eac0008000800 */
[----:B------:R-:W3:Y:S01]  /*12e0*/  LDC.64 R18, c[0x0][0x3a8] ;  /* 0x0000ea00ff127b82 */ /* 0x000ee20000000a00 */
[----:B------:R-:W4:Y:S01]  /*12f0*/  LDCU UR8, c[0x0][0x3e0] ;  /* 0x00007c00ff0877ac */ /* 0x000f220008000800 */
[----:B------:R-:W4:Y:S01]  /*1300*/  LDCU UR4, c[0x0][0x3c0] ;  /* 0x00007800ff0477ac */ /* 0x000f220008000800 */
[----:B0-----:R-:W-:-:S06]  /*1310*/  IMAD.WIDE R20, R2, 0x4, R20 ;  /* 0x0000000402147825 */ /* 0x001fcc00078e0214 */
[----:B------:R-:W4:Y:S01]  /*1320*/  LDG.E R20, desc[UR18][R20.64] ;  /* 0x0000001214147981 */ /* 0x000f22000c1e1900 */
[----:B---3--:R-:W-:-:S06]  /*1330*/  IMAD.WIDE R18, R2, 0x4, R18 ;  /* 0x0000000402127825 */ /* 0x008fcc00078e0212 */
[----:B------:R0:W5:Y:S02]  /*1340*/  LDG.E R19, desc[UR18][R18.64] ;  /* 0x0000001212137981 */ /* 0x000164000c1e1900 */
[----:B-1---5:R-:W-:Y:S01]  /*1350*/  FSETP.GEU.AND P2, PT, R3, UR7, PT ;  /* 0x0000000703007c0b */ /* 0x022fe2000bf4e000 */
[----:B------:R-:W-:Y:S01]  /*1360*/  BSSY.RECONVERGENT B0, `(.L_x_23) ;  /* 0x0000017000007945 */ /* 0x000fe20003800200 */
[----:B--2---:R-:W-:Y:S02]  /*1370*/  I2FP.F32.S32 R0, UR5 ;  /* 0x0000000500007c45 */ /* 0x004fe40008201400 */
[----:B----4-:R-:W-:Y:S02]  /*1380*/  I2FP.F32.S32 R2, UR8 ;  /* 0x0000000800027c45 */ /* 0x010fe40008201400 */
[----:B------:R-:W-:Y:S01]  /*1390*/  FSETP.GEU.AND P3, PT, R4, UR7, PT ;  /* 0x0000000704007c0b */ /* 0x000fe2000bf6e000 */
[----:B------:R-:W-:Y:S02]  /*13a0*/  FADD R0, R0, -UR7 ;  /* 0x8000000700007e21 */ /* 0x000fe40008000000 */
[----:B------:R-:W-:Y:S01]  /*13b0*/  FADD R7, R2, -UR7 ;  /* 0x8000000702077e21 */ /* 0x000fe20008000000 */
[----:B------:R-:W-:-:S02]  /*13c0*/  FFMA R2, R8, UR4, R5 ;  /* 0x0000000408027c23 */ /* 0x000fc40008000005 */
[----:B------:R-:W-:Y:S02]  /*13d0*/  FSETP.GT.AND P1, PT, R3, R0, PT ;  /* 0x000000000300720b */ /* 0x000fe40003f24000 */
[----:B------:R-:W-:Y:S01]  /*13e0*/  FSETP.GT.AND P0, PT, R4, R7, PT ;  /* 0x000000070400720b */ /* 0x000fe20003f04000 */
[----:B------:R-:W-:Y:S01]  /*13f0*/  @!P2 FADD R2, R2, UR6 ;  /* 0x000000060202ae21 */ /* 0x000fe20008000000 */
[----:B------:R-:W-:-:S04]  /*1400*/  FFMA R7, R9, UR4, R6 ;  /* 0x0000000409077c23 */ /* 0x000fc80008000006 */
[----:B------:R-:W-:-:S05]  /*1410*/  @!P3 FADD R7, R7, UR6 ;  /* 0x000000060707be21 */ /* 0x000fca0008000000 */
[----:B------:R-:W-:Y:S02]  /*1420*/  @P1 FADD R2, R2, -UR6 ;  /* 0x8000000602021e21 */ /* 0x000fe40008000000 */
[----:B------:R-:W-:Y:S01]  /*1430*/  @P0 FADD R7, R7, -UR6 ;  /* 0x8000000607070e21 */ /* 0x000fe20008000000 */
[----:B------:R-:W-:-:S13]  /*1440*/  ISETP.NE.AND P2, PT, R20, -0x1, PT ;  /* 0xffffffff1400780c */ /* 0x000fda0003f45270 */
[----:B0-----:R-:W-:Y:S05]  /*1450*/  @!P2 BRA `(.L_x_24) ;  /* 0x000000000014a947 */ /* 0x001fea0003800000 */
[----:B------:R-:W-:-:S13]  /*1460*/  ISETP.NE.AND P0, PT, R20, 0x1, PT ;  /* 0x000000011400780c */ /* 0x000fda0003f05270 */
[----:B------:R-:W-:Y:S05]  /*1470*/  @P0 BRA `(.L_x_25) ;  /* 0x0000000000140947 */ /* 0x000fea0003800000 */
[----:B------:R-:W-:-:S04]  /*1480*/  FADD R0, -R19, 1 ;  /* 0x3f80000013007421 */ /* 0x000fc80000000100 */
[----:B------:R-:W-:Y:S01]  /*1490*/  FFMA R2, R2, R0, R19 ;  /* 0x0000000002027223 */ /* 0x000fe20000000013 */
[----:B------:R-:W-:Y:S06]  /*14a0*/  BRA `(.L_x_25) ;  /* 0x0000000000087947 */ /* 0x000fec0003800000 */
.L_x_24:
[----:B------:R-:W-:-:S04]  /*14b0*/  FADD R0, -R19, 1 ;  /* 0x3f80000013007421 */ /* 0x000fc80000000100 */
[----:B------:R-:W-:-:S07]  /*14c0*/  FFMA R2, R2, R0, -R19 ;  /* 0x0000000002027223 */ /* 0x000fce0000000813 */
.L_x_25:
[----:B------:R-:W-:Y:S05]  /*14d0*/  BSYNC.RECONVERGENT B0 ;  /* 0x0000000000007941 */ /* 0x000fea0003800200 */
.L_x_23:
[----:B------:R-:W-:Y:S01]  /*14e0*/  FMUL R0, R2, R2 ;  /* 0x0000000202007220 */ /* 0x000fe20000400000 */
[----:B------:R-:W-:Y:S03]  /*14f0*/  BSSY.RECONVERGENT B0, `(.L_x_26) ;  /* 0x000000f000007945 */ /* 0x000fe60003800200 */
[----:B------:R-:W-:-:S04]  /*1500*/  FFMA R0, R7, R7, R0 ;  /* 0x0000000707007223 */ /* 0x000fc80000000000 */
[----:B------:R-:W-:Y:S01]  /*1510*/  VIADD R5, R0, 0xf3000000 ;  /* 0xf300000000057836 */ /* 0x000fe20000000000 */
[----:B------:R0:W1:Y:S04]  /*1520*/  MUFU.RSQ R9, R0 ;  /* 0x0000000000097308 */ /* 0x0000680000001400 */
[----:B------:R-:W-:-:S13]  /*1530*/  ISETP.GT.U32.AND P0, PT, R5, 0x727fffff, PT ;  /* 0x727fffff0500780c */ /* 0x000fda0003f04070 */
[----:B01----:R-:W-:Y:S05]  /*1540*/  @!P0 BRA `(.L_x_27) ;  /* 0x0000000000148947 */ /* 0x003fea0003800000 */
[----:B------:R-:W-:Y:S01]  /*1550*/  BSSY.RECONVERGENT B1, `(.L_x_28) ;  /* 0x0000003000017945 */ /* 0x000fe20003800200 */
[----:B------:R-:W-:-:S07]  /*1560*/  MOV R19, 0x1580 ;  /* 0x0000158000137802 */ /* 0x000fce0000000f00 */
[----:B------:R-:W-:Y:S05]  /*1570*/  CALL.REL.NOINC `($__internal_1_$__cuda_sm20_sqrt_rn_f32_slowpath) ;  /* 0x0000000400cc7944 */ /* 0x000fea0003c00000 */
[----:B------:R-:W-:Y:S05]  /*1580*/  BSYNC.RECONVERGENT B1 ;  /* 0x0000000000017941 */ /* 0x000fea0003800200 */
.L_x_28:
[----:B------:R-:W-:Y:S05]  /*1590*/  BRA `(.L_x_29) ;  /* 0x0000000000107947 */ /* 0x000fea0003800000 */
.L_x_27:
[----:B------:R-:W-:Y:S01]  /*15a0*/  FMUL.FTZ R5, R0, R9 ;  /* 0x0000000900057220 */ /* 0x000fe20000410000 */
[----:B------:R-:W-:-:S03]  /*15b0*/  FMUL.FTZ R6, R9, 0.5 ;  /* 0x3f00000009067820 */ /* 0x000fc60000410000 */
[----:B------:R-:W-:-:S04]  /*15c0*/  FFMA R0, -R5, R5, R0 ;  /* 0x0000000505007223 */ /* 0x000fc80000000100 */
[----:B------:R-:W-:-:S07]  /*15d0*/  FFMA R5, R0, R6, R5 ;  /* 0x0000000600057223 */ /* 0x000fce0000000005 */
.L_x_29:
[----:B------:R-:W-:Y:S05]  /*15e0*/  BSYNC.RECONVERGENT B0 ;  /* 0x0000000000007941 */ /* 0x000fea0003800200 */
.L_x_26:
[----:B------:R-:W0:Y:S01]  /*15f0*/  LDCU UR4, c[0x0][0x3d4] ;  /* 0x00007a80ff0477ac */ /* 0x000e220008000800 */
[C---:B------:R-:W-:Y:S01]  /*1600*/  FSETP.NEU.AND P0, PT, R5.reuse, RZ, PT ;  /* 0x000000ff0500720b */ /* 0x040fe20003f0d000 */
[----:B------:R-:W-:Y:S03]  /*1610*/  BSSY.RECONVERGENT B0, `(.L_x_30) ;  /* 0x0000015000007945 */ /* 0x000fe60003800200 */
[----:B------:R-:W-:-:S04]  /*1620*/  FSEL R5, R5, 9.9999999392252902908e-09, P0 ;  /* 0x322bcc7705057808 */ /* 0x000fc80000000000 */
[----:B0-----:R-:W-:-:S13]  /*1630*/  FSETP.GT.AND P0, PT, R5, UR4, PT ;  /* 0x0000000405007c0b */ /* 0x001fda000bf04000 */
[----:B------:R-:W-:Y:S05]  /*1640*/  @!P0 BRA `(.L_x_31) ;  /* 0x0000000000448947 */ /* 0x000fea0003800000 */
[----:B------:R-:W0:Y:S01]  /*1650*/  MUFU.RCP R0, R5 ;  /* 0x0000000500007308 */ /* 0x000e220000001000 */
[----:B------:R-:W-:Y:S01]  /*1660*/  MOV R8, UR4 ;  /* 0x0000000400087c02 */ /* 0x000fe20008000f00 */
[----:B------:R-:W-:Y:S06]  /*1670*/  BSSY.RECONVERGENT B1, `(.L_x_32) ;  /* 0x000000c000017945 */ /* 0x000fec0003800200 */
[----:B------:R-:W1:Y:S01]  /*1680*/  FCHK P0, R8, R5 ;  /* 0x0000000508007302 */ /* 0x000e620000000000 */
[----:B0-----:R-:W-:-:S04]  /*1690*/  FFMA R9, -R5, R0, 1 ;  /* 0x3f80000005097423 */ /* 0x001fc80000000100 */
[----:B------:R-:W-:-:S04]  /*16a0*/  FFMA R0, R0, R9, R0 ;  /* 0x0000000900007223 */ /* 0x000fc80000000000 */
[----:B------:R-:W-:-:S04]  /*16b0*/  FFMA R6, R0, UR4, RZ ;  /* 0x0000000400067c23 */ /* 0x000fc800080000ff */
[----:B------:R-:W-:-:S04]  /*16c0*/  FFMA R9, -R5, R6, UR4 ;  /* 0x0000000405097e23 */ /* 0x000fc80008000106 */
[----:B------:R-:W-:Y:S01]  /*16d0*/  FFMA R0, R0, R9, R6 ;  /* 0x0000000900007223 */ /* 0x000fe20000000006 */
[----:B-1----:R-:W-:Y:S06]  /*16e0*/  @!P0 BRA `(.L_x_33) ;  /* 0x0000000000108947 */ /* 0x002fec0003800000 */
[----:B------:R-:W0:Y:S01]  /*16f0*/  LDCU UR5, c[0x0][0x3d4] ;  /* 0x00007a80ff0577ac */ /* 0x000e220008000800 */
[----:B------:R-:W-:Y:S01]  /*1700*/  MOV R6, 0x1730 ;  /* 0x0000173000067802 */ /* 0x000fe20000000f00 */
[----:B0-----:R-:W-:-:S07]  /*1710*/  IMAD.U32 R0, RZ, RZ, UR5 ;  /* 0x00000005ff007e24 */ /* 0x001fce000f8e00ff */
[----:B------:R-:W-:Y:S05]  /*1720*/  CALL.REL.NOINC `($__internal_2_$__cuda_sm3x_div_rn_noftz_f32_slowpath) ;  /* 0x0000000400b87944 */ /* 0x000fea0003c00000 */
.L_x_33:
[----:B------:R-:W-:Y:S05]  /*1730*/  BSYNC.RECONVERGENT B1 ;  /* 0x0000000000017941 */ /* 0x000fea0003800200 */
.L_x_32:
[-C--:B------:R-:W-:Y:S01]  /*1740*/  FMUL R2, R2, R0.reuse ;  /* 0x0000000002027220 */ /* 0x080fe20000400000 */
[----:B------:R-:W-:-:S07]  /*1750*/  FMUL R7, R7, R0 ;  /* 0x0000000007077220 */ /* 0x000fce0000400000 */
.L_x_31:
[----:B------:R-:W-:Y:S05]  /*1760*/  BSYNC.RECONVERGENT B0 ;  /* 0x0000000000007941 */ /* 0x000fea0003800200 */
.L_x_30:
[----:B------:R-:W0:Y:S01]  /*1770*/  LDCU UR4, c[0x0][0x3d0] ;  /* 0x00007a00ff0477ac */ /* 0x000e220008000800 */
[----:B------:R-:W-:Y:S01]  /*1780*/  BSSY.RECONVERGENT B0, `(.L_x_34) ;  /* 0x0000014000007945 */ /* 0x000fe20003800200 */
[----:B0-----:R-:W-:-:S13]  /*1790*/  FSETP.GEU.AND P0, PT, R5, UR4, PT ;  /* 0x0000000405007c0b */ /* 0x001fda000bf0e000 */
[----:B------:R-:W-:Y:S05]  /*17a0*/  @P0 BRA `(.L_x_35) ;  /* 0x0000000000440947 */ /* 0x000fea0003800000 */
        /* <DEDUP_REMOVED lines=14> */
.L_x_37:
[----:B------:R-:W-:Y:S05]  /*1890*/  BSYNC.RECONVERGENT B1 ;  /* 0x0000000000017941 */ /* 0x000fea0003800200 */
.L_x_36:
[-C--:B------:R-:W-:Y:S01]  /*18a0*/  FMUL R2, R2, R0.reuse ;  /* 0x0000000002027220 */ /* 0x080fe20000400000 */
[----:B------:R-:W-:-:S07]  /*18b0*/  FMUL R7, R7, R0 ;  /* 0x0000000007077220 */ /* 0x000fce0000400000 */
.L_x_35:
[----:B------:R-:W-:Y:S05]  /*18c0*/  BSYNC.RECONVERGENT B0 ;  /* 0x0000000000007941 */ /* 0x000fea0003800200 */
.L_x_34:
[----:B------:R-:W0:Y:S01]  /*18d0*/  LDCU UR5, c[0x0][0x3d8] ;  /* 0x00007b00ff0577ac */ /* 0x000e220008000800 */
[----:B------:R-:W-:Y:S04]  /*18e0*/  STG.E desc[UR18][R14.64], R2 ;  /* 0x000000020e007986 */ /* 0x000fe8000c101912 */
[----:B------:R-:W-:Y:S01]  /*18f0*/  STG.E desc[UR18][R16.64], R7 ;  /* 0x0000000710007986 */ /* 0x000fe2000c101912 */
[----:B0-----:R-:W-:Y:S01]  /*1900*/  FFMA R3, R2, UR5, R3 ;  /* 0x0000000502037c23 */ /* 0x001fe20008000003 */
[----:B------:R-:W-:-:S04]  /*1910*/  FFMA R5, R7, UR5, R4 ;  /* 0x0000000507057c23 */ /* 0x000fc80008000004 */
[----:B------:R-:W-:Y:S04]  /*1920*/  STG.E desc[UR18][R10.64], R3 ;  /* 0x000000030a007986 */ /* 0x000fe8000c101912 */
[----:B------:R-:W-:Y:S01]  /*1930*/  STG.E desc[UR18][R12.64], R5 ;  /* 0x000000050c007986 */ /* 0x000fe2000c101912 */
[----:B------:R-:W-:Y:S05]  /*1940*/  EXIT ;  /* 0x000000000000794d */ /* 0x000fea0003800000 */
        .weak           $__internal_0_$__cuda_sm20_rcp_rn_f32_slowpath
        .type           $__internal_0_$__cuda_sm20_rcp_rn_f32_slowpath,@function
        .size           $__internal_0_$__cuda_sm20_rcp_rn_f32_slowpath,($__internal_1_$__cuda_sm20_sqrt_rn_f32_slowpath - $__internal_0_$__cuda_sm20_rcp_rn_f32_slowpath)
$__internal_0_$__cuda_sm20_rcp_rn_f32_slowpath:
[----:B------:R-:W-:Y:S01]  /*1950*/  SHF.L.U32 R7, R19, 0x1, RZ ;  /* 0x0000000113077819 */ /* 0x000fe200000006ff */
[----:B------:R-:W-:Y:S01]  /*1960*/  BSSY.RECONVERGENT B2, `(.L_x_38) ;  /* 0x0000031000027945 */ /* 0x000fe20003800200 */
[----:B------:R-:W-:Y:S02]  /*1970*/  IMAD.MOV.U32 R0, RZ, RZ, R19 ;  /* 0x000000ffff007224 */ /* 0x000fe400078e0013 */
[----:B------:R-:W-:-:S04]  /*1980*/  SHF.R.U32.HI R7, RZ, 0x18, R7 ;  /* 0x00000018ff077819 */ /* 0x000fc80000011607 */
[----:B------:R-:W-:-:S13]  /*1990*/  ISETP.NE.U32.AND P0, PT, R7, RZ, PT ;  /* 0x000000ff0700720c */ /* 0x000fda0003f05070 */
[----:B------:R-:W-:Y:S05]  /*19a0*/  @P0 BRA `(.L_x_39) ;  /* 0x0000000000280947 */ /* 0x000fea0003800000 */
[----:B------:R-:W-:-:S04]  /*19b0*/  SHF.L.U32 R7, R0, 0x1, RZ ;  /* 0x0000000100077819 */ /* 0x000fc800000006ff */
[----:B------:R-:W-:-:S13]  /*19c0*/  ISETP.NE.AND P0, PT, R7, RZ, PT ;  /* 0x000000ff0700720c */ /* 0x000fda0003f05270 */
[----:B------:R-:W-:Y:S01]  /*19d0*/  @P0 FFMA R20, R0, 1.84467440737095516160e+19, RZ ;  /* 0x5f80000000140823 */ /* 0x000fe200000000ff */
[----:B------:R-:W-:Y:S08]  /*19e0*/  @!P0 MUFU.RCP R19, R0 ;  /* 0x0000000000138308 */ /* 0x000ff00000001000 */
[----:B------:R-:W0:Y:S02]  /*19f0*/  @P0 MUFU.RCP R7, R20 ;  /* 0x0000001400070308 */ /* 0x000e240000001000 */
[----:B0-----:R-:W-:-:S04]  /*1a00*/  @P0 FFMA R21, R20, R7, -1 ;  /* 0xbf80000014150423 */ /* 0x001fc80000000007 */
[----:B------:R-:W-:-:S04]  /*1a10*/  @P0 FADD.FTZ R26, -R21, -RZ ;  /* 0x800000ff151a0221 */ /* 0x000fc80000010100 */
[----:B------:R-:W-:-:S04]  /*1a20*/  @P0 FFMA R7, R7, R26, R7 ;  /* 0x0000001a07070223 */ /* 0x000fc80000000007 */
[----:B------:R-:W-:Y:S01]  /*1a30*/  @P0 FFMA R19, R7, 1.84467440737095516160e+19, RZ ;  /* 0x5f80000007130823 */ /* 0x000fe200000000ff */
[----:B------:R-:W-:Y:S06]  /*1a40*/  BRA `(.L_x_40) ;  /* 0x0000000000887947 */ /* 0x000fec0003800000 */
.L_x_39:
[----:B------:R-:W-:-:S05]  /*1a50*/  VIADD R19, R7, 0xffffff03 ;  /* 0xffffff0307137836 */ /* 0x000fca0000000000 */
[----:B------:R-:W-:-:S13]  /*1a60*/  ISETP.GT.U32.AND P0, PT, R19, 0x1, PT ;  /* 0x000000011300780c */ /* 0x000fda0003f04070 */
[----:B------:R-:W-:Y:S05]  /*1a70*/  @P0 BRA `(.L_x_41) ;  /* 0x0000000000780947 */ /* 0x000fea0003800000 */
[----:B------:R-:W-:Y:S01]  /*1a80*/  LOP3.LUT R20, R0, 0x7fffff, RZ, 0xc0, !PT ;  /* 0x007fffff00147812 */ /* 0x000fe200078ec0ff */
[----:B------:R-:W-:Y:S02]  /*1a90*/  HFMA2 R28, -RZ, RZ, 0, 1.78813934326171875e-07 ;  /* 0x00000003ff1c7431 */ /* 0x000fe400000001ff */
[----:B------:R-:W-:Y:S01]  /*1aa0*/  VIADD R7, R7, 0xffffff04 ;  /* 0xffffff0407077836 */ /* 0x000fe20000000000 */
[----:B------:R-:W-:-:S04]  /*1ab0*/  LOP3.LUT R21, R20, 0x3f800000, RZ, 0xfc, !PT ;  /* 0x3f80000014157812 */ /* 0x000fc800078efcff */
[----:B------:R-:W0:Y:S02]  /*1ac0*/  MUFU.RCP R20, R21 ;  /* 0x0000001500147308 */ /* 0x000e240000001000 */
[----:B0-----:R-:W-:-:S04]  /*1ad0*/  FFMA R26, R21, R20, -1 ;  /* 0xbf800000151a7423 */ /* 0x001fc80000000014 */
[----:B------:R-:W-:-:S04]  /*1ae0*/  FADD.FTZ R27, -R26, -RZ ;  /* 0x800000ff1a1b7221 */ /* 0x000fc80000010100 */
[CCC-:B------:R-:W-:Y:S01]  /*1af0*/  FFMA.RM R26, R20.reuse, R27.reuse, R20.reuse ;  /* 0x0000001b141a7223 */ /* 0x1c0fe20000004014 */
[----:B------:R-:W-:-:S04]  /*1b00*/  FFMA.RP R27, R20, R27, R20 ;  /* 0x0000001b141b7223 */ /* 0x000fc80000008014 */
[C---:B------:R-:W-:Y:S02]  /*1b10*/  LOP3.LUT R20, R26.reuse, 0x7fffff, RZ, 0xc0, !PT ;  /* 0x007fffff1a147812 */ /* 0x040fe400078ec0ff */
[----:B------:R-:W-:Y:S02]  /*1b20*/  FSETP.NEU.FTZ.AND P0, PT, R26, R27, PT ;  /* 0x0000001b1a00720b */ /* 0x000fe40003f1d000 */
[----:B------:R-:W-:Y:S02]  /*1b30*/  SHF.L.U32 R27, R28, R19, RZ ;  /* 0x000000131c1b7219 */ /* 0x000fe400000006ff */
[----:B------:R-:W-:Y:S02]  /*1b40*/  LOP3.LUT R20, R20, 0x800000, RZ, 0xfc, !PT ;  /* 0x0080000014147812 */ /* 0x000fe400078efcff */
[----:B------:R-:W-:Y:S02]  /*1b50*/  SEL R26, RZ, 0xffffffff, !P0 ;  /* 0xffffffffff1a7807 */ /* 0x000fe40004000000 */
[----:B------:R-:W-:-:S02]  /*1b60*/  LOP3.LUT R28, R27, R20, RZ, 0xc0, !PT ;  /* 0x000000141b1c7212 */ /* 0x000fc400078ec0ff */
[----:B------:R-:W-:Y:S01]  /*1b70*/  SHF.R.U32.HI R7, RZ, R7, R20 ;  /* 0x00000007ff077219 */ /* 0x000fe20000011614 */
[----:B------:R-:W-:Y:S01]  /*1b80*/  IMAD.MOV R26, RZ, RZ, -R26 ;  /* 0x000000ffff1a7224 */ /* 0x000fe200078e0a1a */
[----:B------:R-:W-:-:S04]  /*1b90*/  SHF.R.U32.HI R28, RZ, R19, R28 ;  /* 0x00000013ff1c7219 */ /* 0x000fc8000001161c */
[----:B------:R-:W-:Y:S02]  /*1ba0*/  LOP3.LUT P1, RZ, R26, R19, R20, 0xf8, !PT ;  /* 0x000000131aff7212 */ /* 0x000fe4000782f814 */
[C---:B------:R-:W-:Y:S02]  /*1bb0*/  LOP3.LUT P0, RZ, R28.reuse, 0x1, RZ, 0xc0, !PT ;  /* 0x000000011cff7812 */ /* 0x040fe4000780c0ff */
[----:B------:R-:W-:-:S04]  /*1bc0*/  LOP3.LUT P2, RZ, R28, 0x2, RZ, 0xc0, !PT ;  /* 0x000000021cff7812 */ /* 0x000fc8000784c0ff */
[----:B------:R-:W-:Y:S02]  /*1bd0*/  PLOP3.LUT P0, PT, P0, P1, P2, 0xe0, 0x0 ;  /* 0x000000000000781c */ /* 0x000fe40000703c20 */
[----:B------:R-:W-:Y:S02]  /*1be0*/  LOP3.LUT P1, RZ, R0, 0x7fffff, RZ, 0xc0, !PT ;  /* 0x007fffff00ff7812 */ /* 0x000fe4000782c0ff */
[----:B------:R-:W-:-:S04]  /*1bf0*/  SEL R19, RZ, 0x1, !P0 ;  /* 0x00000001ff137807 */ /* 0x000fc80004000000 */
[----:B------:R-:W-:-:S04]  /*1c00*/  IADD3 R19, PT, PT, -R19, RZ, RZ ;  /* 0x000000ff13137210 */ /* 0x000fc80007ffe1ff */
[----:B------:R-:W-:-:S13]  /*1c10*/  ISETP.GE.AND P0, PT, R19, RZ, PT ;  /* 0x000000ff1300720c */ /* 0x000fda0003f06270 */
[----:B------:R-:W-:-:S05]  /*1c20*/  @!P0 IADD3 R7, PT, PT, R7, 0x1, RZ ;  /* 0x0000000107078810 */ /* 0x000fca0007ffe0ff */
[----:B------:R-:W-:-:S05]  /*1c30*/  @!P1 IMAD.SHL.U32 R7, R7, 0x2, RZ ;  /* 0x0000000207079824 */ /* 0x000fca00078e00ff */
[----:B------:R-:W-:Y:S01]  /*1c40*/  LOP3.LUT R19, R7, 0x80000000, R0, 0xf8, !PT ;  /* 0x8000000007137812 */ /* 0x000fe200078ef800 */
[----:B------:R-:W-:Y:S06]  /*1c50*/  BRA `(.L_x_40) ;  /* 0x0000000000047947 */ /* 0x000fec0003800000 */
.L_x_41:
[----:B------:R0:W1:Y:S02]  /*1c60*/  MUFU.RCP R19, R0 ;  /* 0x0000000000137308 */ /* 0x0000640000001000 */
.L_x_40:
[----:B------:R-:W-:Y:S05]  /*1c70*/  BSYNC.RECONVERGENT B2 ;  /* 0x0000000000027941 */ /* 0x000fea0003800200 */
.L_x_38:
[----:B01----:R-:W-:Y:S01]  /*1c80*/  MOV R0, R19 ;  /* 0x0000001300007202 */ /* 0x003fe20000000f00 */
[----:B------:R-:W-:-:S04]  /*1c90*/  IMAD.MOV.U32 R19, RZ, RZ, 0x0 ;  /* 0x00000000ff137424 */ /* 0x000fc800078e00ff */
[----:B------:R-:W-:Y:S05]  /*1ca0*/  RET.REL.NODEC R18 `(_Z12update_boidsPfS_S_S_PiS_iffffffffffii) ;  /* 0xffffffe012d47950 */ /* 0x000fea0003c3ffff */
        .weak           $__internal_1_$__cuda_sm20_sqrt_rn_f32_slowpath
        .type           $__internal_1_$__cuda_sm20_sqrt_rn_f32_slowpath,@function
        .size           $__internal_1_$__cuda_sm20_sqrt_rn_f32_slowpath,($__internal_2_$__cuda_sm3x_div_rn_noftz_f32_slowpath - $__internal_1_$__cuda_sm20_sqrt_rn_f32_slowpath)
$__internal_1_$__cuda_sm20_sqrt_rn_f32_slowpath:
[----:B------:R-:W-:-:S13]  /*1cb0*/  LOP3.LUT P0, RZ, R0, 0x7fffffff, RZ, 0xc0, !PT ;  /* 0x7fffffff00ff7812 */ /* 0x000fda000780c0ff */
[----:B------:R-:W-:Y:S01]  /*1cc0*/  @!P0 MOV R5, R0 ;  /* 0x0000000000058202 */ /* 0x000fe20000000f00 */
[----:B------:R-:W-:Y:S06]  /*1cd0*/  @!P0 BRA `(.L_x_42) ;  /* 0x0000000000408947 */ /* 0x000fec0003800000 */
[----:B------:R-:W-:-:S13]  /*1ce0*/  FSETP.GEU.FTZ.AND P0, PT, R0, RZ, PT ;  /* 0x000000ff0000720b */ /* 0x000fda0003f1e000 */
[----:B------:R-:W-:Y:S01]  /*1cf0*/  @!P0 MOV R5, 0x7fffffff ;  /* 0x7fffffff00058802 */ /* 0x000fe20000000f00 */
[----:B------:R-:W-:Y:S06]  /*1d00*/  @!P0 BRA `(.L_x_42) ;  /* 0x0000000000348947 */ /* 0x000fec0003800000 */
[----:B------:R-:W-:-:S13]  /*1d10*/  FSETP.GTU.FTZ.AND P0, PT, |R0|, +INF , PT ;  /* 0x7f8000000000780b */ /* 0x000fda0003f1c200 */
[----:B------:R-:W-:Y:S01]  /*1d20*/  @P0 FADD.FTZ R5, R0, 1 ;  /* 0x3f80000000050421 */ /* 0x000fe20000010000 */
[----:B------:R-:W-:Y:S06]  /*1d30*/  @P0 BRA `(.L_x_42) ;  /* 0x0000000000280947 */ /* 0x000fec0003800000 */
[----:B------:R-:W-:-:S13]  /*1d40*/  FSETP.NEU.FTZ.AND P0, PT, |R0|, +INF , PT ;  /* 0x7f8000000000780b */ /* 0x000fda0003f1d200 */
[----:B------:R-:W-:-:S04]  /*1d50*/  @P0 FFMA R6, R0, 1.84467440737095516160e+19, RZ ;  /* 0x5f80000000060823 */ /* 0x000fc800000000ff */
[----:B------:R-:W0:Y:S02]  /*1d60*/  @P0 MUFU.RSQ R5, R6 ;  /* 0x0000000600050308 */ /* 0x000e240000001400 */
[----:B0-----:R-:W-:Y:S01]  /*1d70*/  @P0 FMUL.FTZ R9, R6, R5 ;  /* 0x0000000506090220 */ /* 0x001fe20000410000 */
[----:B------:R-:W-:Y:S01]  /*1d80*/  @P0 FMUL.FTZ R18, R5, 0.5 ;  /* 0x3f00000005120820 */ /* 0x000fe20000410000 */
[----:B------:R-:W-:Y:S02]  /*1d90*/  @!P0 IMAD.MOV.U32 R5, RZ, RZ, R0 ;  /* 0x000000ffff058224 */ /* 0x000fe400078e0000 */
[----:B------:R-:W-:-:S04]  /*1da0*/  @P0 FADD.FTZ R8, -R9, -RZ ;  /* 0x800000ff09080221 */ /* 0x000fc80000010100 */
[----:B------:R-:W-:-:S04]  /*1db0*/  @P0 FFMA R8, R9, R8, R6 ;  /* 0x0000000809080223 */ /* 0x000fc80000000006 */
[----:B------:R-:W-:-:S04]  /*1dc0*/  @P0 FFMA R8, R8, R18, R9 ;  /* 0x0000001208080223 */ /* 0x000fc80000000009 */
[----:B------:R-:W-:-:S07]  /*1dd0*/  @P0 FMUL.FTZ R5, R8, 2.3283064365386962891e-10 ;  /* 0x2f80000008050820 */ /* 0x000fce0000410000 */
.L_x_42:
[----:B------:R-:W-:Y:S01]  /*1de0*/  HFMA2 R9, -RZ, RZ, 0, 0 ;  /* 0x00000000ff097431 */ /* 0x000fe200000001ff */
[----:B------:R-:W-:-:S04]  /*1df0*/  MOV R8, R19 ;  /* 0x0000001300087202 */ /* 0x000fc80000000f00 */
[----:B------:R-:W-:Y:S05]  /*1e00*/  RET.REL.NODEC R8 `(_Z12update_boidsPfS_S_S_PiS_iffffffffffii) ;  /* 0xffffffe0087c7950 */ /* 0x000fea0003c3ffff */
        .weak           $__internal_2_$__cuda_sm3x_div_rn_noftz_f32_slowpath
        .type           $__internal_2_$__cuda_sm3x_div_rn_noftz_f32_slowpath,@function
        .size           $__internal_2_$__cuda_sm3x_div_rn_noftz_f32_slowpath,(.L_x_57 - $__internal_2_$__cuda_sm3x_div_rn_noftz_f32_slowpath)
$__internal_2_$__cuda_sm3x_div_rn_noftz_f32_slowpath:
[----:B------:R-:W-:Y:S01]  /*1e10*/  SHF.R.U32.HI R8, RZ, 0x17, R5 ;  /* 0x00000017ff087819 */ /* 0x000fe20000011605 */
[----:B------:R-:W-:Y:S01]  /*1e20*/  BSSY.RECONVERGENT B2, `(.L_x_43) ;  /* 0x0000063000027945 */ /* 0x000fe20003800200 */
[----:B------:R-:W-:Y:S02]  /*1e30*/  SHF.R.U32.HI R9, RZ, 0x17, R0 ;  /* 0x00000017ff097819 */ /* 0x000fe40000011600 */
[----:B------:R-:W-:Y:S02]  /*1e40*/  LOP3.LUT R8, R8, 0xff, RZ, 0xc0, !PT ;  /* 0x000000ff08087812 */ /* 0x000fe400078ec0ff */
[----:B------:R-:W-:Y:S02]  /*1e50*/  LOP3.LUT R23, R9, 0xff, RZ, 0xc0, !PT ;  /* 0x000000ff09177812 */ /* 0x000fe400078ec0ff */
[----:B------:R-:W-:Y:S01]  /*1e60*/  MOV R19, R5 ;  /* 0x0000000500137202 */ /* 0x000fe20000000f00 */
[----:B------:R-:W-:Y:S01]  /*1e70*/  VIADD R20, R8, 0xffffffff ;  /* 0xffffffff08147836 */ /* 0x000fe20000000000 */
[----:B------:R-:W-:-:S04]  /*1e80*/  IADD3 R18, PT, PT, R23, -0x1, RZ ;  /* 0xffffffff17127810 */ /* 0x000fc80007ffe0ff */
[----:B------:R-:W-:-:S04]  /*1e90*/  ISETP.GT.U32.AND P0, PT, R20, 0xfd, PT ;  /* 0x000000fd1400780c */ /* 0x000fc80003f04070 */
[----:B------:R-:W-:-:S13]  /*1ea0*/  ISETP.GT.U32.OR P0, PT, R18, 0xfd, P0 ;  /* 0x000000fd1200780c */ /* 0x000fda0000704470 */
[----:B------:R-:W-:Y:S01]  /*1eb0*/  @!P0 IMAD.MOV.U32 R9, RZ, RZ, RZ ;  /* 0x000000ffff098224 */ /* 0x000fe200078e00ff */
[----:B------:R-:W-:Y:S06]  /*1ec0*/  @!P0 BRA `(.L_x_44) ;  /* 0x00000000005c8947 */ /* 0x000fec0003800000 */
[----:B------:R-:W-:Y:S02]  /*1ed0*/  FSETP.GTU.FTZ.AND P0, PT, |R0|, +INF , PT ;  /* 0x7f8000000000780b */ /* 0x000fe40003f1c200 */
[----:B------:R-:W-:-:S04]  /*1ee0*/  FSETP.GTU.FTZ.AND P1, PT, |R5|, +INF , PT ;  /* 0x7f8000000500780b */ /* 0x000fc80003f3c200 */
[----:B------:R-:W-:-:S13]  /*1ef0*/  PLOP3.LUT P0, PT, P0, P1, PT, 0xf8, 0x8f ;  /* 0x00000000008f781c */ /* 0x000fda0000703f70 */
[----:B------:R-:W-:Y:S05]  /*1f00*/  @P0 BRA `(.L_x_45) ;  /* 0x00000004004c0947 */ /* 0x000fea0003800000 */
[----:B------:R-:W-:-:S13]  /*1f10*/  LOP3.LUT P0, RZ, R19, 0x7fffffff, R0, 0xc8, !PT ;  /* 0x7fffffff13ff7812 */ /* 0x000fda000780c800 */
[----:B------:R-:W-:Y:S05]  /*1f20*/  @!P0 BRA `(.L_x_46) ;  /* 0x00000004003c8947 */ /* 0x000fea0003800000 */
[C---:B------:R-:W-:Y:S02]  /*1f30*/  FSETP.NEU.FTZ.AND P1, PT, |R0|.reuse, +INF , PT ;  /* 0x7f8000000000780b */ /* 0x040fe40003f3d200 */
[----:B------:R-:W-:Y:S02]  /*1f40*/  FSETP.NEU.FTZ.AND P2, PT, |R5|, +INF , PT ;  /* 0x7f8000000500780b */ /* 0x000fe40003f5d200 */
[----:B------:R-:W-:-:S11]  /*1f50*/  FSETP.NEU.FTZ.AND P0, PT, |R0|, +INF , PT ;  /* 0x7f8000000000780b */ /* 0x000fd60003f1d200 */
[----:B------:R-:W-:Y:S05]  /*1f60*/  @!P2 BRA !P1, `(.L_x_46) ;  /* 0x00000004002ca947 */ /* 0x000fea0004800000 */
[----:B------:R-:W-:-:S04]  /*1f70*/  LOP3.LUT P1, RZ, R0, 0x7fffffff, RZ, 0xc0, !PT ;  /* 0x7fffffff00ff7812 */ /* 0x000fc8000782c0ff */
[----:B------:R-:W-:-:S13]  /*1f80*/  PLOP3.LUT P1, PT, P2, P1, PT, 0x2f, 0xf2 ;  /* 0x0000000000f2781c */ /* 0x000fda0001722577 */
[----:B------:R-:W-:Y:S05]  /*1f90*/  @P1 BRA `(.L_x_47) ;  /* 0x0000000400181947 */ /* 0x000fea0003800000 */
[----:B------:R-:W-:-:S04]  /*1fa0*/  LOP3.LUT P1, RZ, R19, 0x7fffffff, RZ, 0xc0, !PT ;  /* 0x7fffffff13ff7812 */ /* 0x000fc8000782c0ff */
[----:B------:R-:W-:-:S13]  /*1fb0*/  PLOP3.LUT P0, PT, P0, P1, PT, 0x2f, 0xf2 ;  /* 0x0000000000f2781c */ /* 0x000fda0000702577 */
[----:B------:R-:W-:Y:S05]  /*1fc0*/  @P0 BRA `(.L_x_48) ;  /* 0x0000000400000947 */ /* 0x000fea0003800000 */
[----:B------:R-:W-:Y:S02]  /*1fd0*/  ISETP.GE.AND P0, PT, R18, RZ, PT ;  /* 0x000000ff1200720c */ /* 0x000fe40003f06270 */
[----:B------:R-:W-:-:S11]  /*1fe0*/  ISETP.GE.AND P1, PT, R20, RZ, PT ;  /* 0x000000ff1400720c */ /* 0x000fd60003f26270 */
[----:B------:R-:W-:Y:S01]  /*1ff0*/  @P0 MOV R9, RZ ;  /* 0x000000ff00090202 */ /* 0x000fe20000000f00 */
[----:B------:R-:W-:Y:S01]  /*2000*/  @!P0 FFMA R0, R0, 1.84467440737095516160e+19, RZ ;  /* 0x5f80000000008823 */ /* 0x000fe200000000ff */
[----:B------:R-:W-:Y:S01]  /*2010*/  @!P0 MOV R9, 0xffffffc0 ;  /* 0xffffffc000098802 */ /* 0x000fe20000000f00 */
[----:B------:R-:W-:-:S04]  /*2020*/  @!P1 FFMA R19, R5, 1.84467440737095516160e+19, RZ ;  /* 0x5f80000005139823 */ /* 0x000fc800000000ff */
[----:B------:R-:W-:-:S07]  /*2030*/  @!P1 VIADD R9, R9, 0x40 ;  /* 0x0000004009099836 */ /* 0x000fce0000000000 */
.L_x_44:
[----:B------:R-:W-:Y:S01]  /*2040*/  LEA R18, R8, 0xc0800000, 0x17 ;  /* 0xc080000008127811 */ /* 0x000fe200078eb8ff */
[----:B------:R-:W-:Y:S01]  /*2050*/  BSSY.RECONVERGENT B3, `(.L_x_49) ;  /* 0x0000036000037945 */ /* 0x000fe20003800200 */
[----:B------:R-:W-:Y:S02]  /*2060*/  IADD3 R23, PT, PT, R23, -0x7f, RZ ;  /* 0xffffff8117177810 */ /* 0x000fe40007ffe0ff */
[----:B------:R-:W-:-:S03]  /*2070*/  IADD3 R20, PT, PT, -R18, R19, RZ ;  /* 0x0000001312147210 */ /* 0x000fc60007ffe1ff */
[C---:B------:R-:W-:Y:S01]  /*2080*/  IMAD R0, R23.reuse, -0x800000, R0 ;  /* 0xff80000017007824 */ /* 0x040fe200078e0200 */
[----:B------:R0:W1:Y:S01]  /*2090*/  MUFU.RCP R19, R20 ;  /* 0x0000001400137308 */ /* 0x0000620000001000 */
[----:B------:R-:W-:Y:S01]  /*20a0*/  FADD.FTZ R21, -R20, -RZ ;  /* 0x800000ff14157221 */ /* 0x000fe20000010100 */
[----:B0-----:R-:W-:-:S05]  /*20b0*/  IADD3 R20, PT, PT, R23, 0x7f, -R8 ;  /* 0x0000007f17147810 */ /* 0x001fca0007ffe808 */
[----:B------:R-:W-:Y:S02]  /*20c0*/  IMAD.IADD R9, R20, 0x1, R9 ;  /* 0x0000000114097824 */ /* 0x000fe400078e0209 */
[----:B-1----:R-:W-:-:S04]  /*20d0*/  FFMA R18, R19, R21, 1 ;  /* 0x3f80000013127423 */ /* 0x002fc80000000015 */
[----:B------:R-:W-:-:S04]  /*20e0*/  FFMA R19, R19, R18, R19 ;  /* 0x0000001213137223 */ /* 0x000fc80000000013 */
[----:B------:R-:W-:-:S04]  /*20f0*/  FFMA R18, R0, R19, RZ ;  /* 0x0000001300127223 */ /* 0x000fc800000000ff */
[----:B------:R-:W-:-:S04]  /*2100*/  FFMA R22, R21, R18, R0 ;  /* 0x0000001215167223 */ /* 0x000fc80000000000 */
[----:B------:R-:W-:-:S04]  /*2110*/  FFMA R18, R19, R22, R18 ;  /* 0x0000001613127223 */ /* 0x000fc80000000012 */
[----:B------:R-:W-:-:S04]  /*2120*/  FFMA R21, R21, R18, R0 ;  /* 0x0000001215157223 */ /* 0x000fc80000000000 */
[----:B------:R-:W-:-:S05]  /*2130*/  FFMA R0, R19, R21, R18 ;  /* 0x0000001513007223 */ /* 0x000fca0000000012 */
[----:B------:R-:W-:-:S04]  /*2140*/  SHF.R.U32.HI R8, RZ, 0x17, R0 ;  /* 0x00000017ff087819 */ /* 0x000fc80000011600 */
[----:B------:R-:W-:-:S04]  /*2150*/  LOP3.LUT R8, R8, 0xff, RZ, 0xc0, !PT ;  /* 0x000000ff08087812 */ /* 0x000fc800078ec0ff */
[----:B------:R-:W-:-:S04]  /*2160*/  IADD3 R20, PT, PT, R8, R9, RZ ;  /* 0x0000000908147210 */ /* 0x000fc80007ffe0ff */
[----:B------:R-:W-:-:S04]  /*2170*/  IADD3 R8, PT, PT, R20, -0x1, RZ ;  /* 0xffffffff14087810 */ /* 0x000fc80007ffe0ff */
[----:B------:R-:W-:-:S13]  /*2180*/  ISETP.GE.U32.AND P0, PT, R8, 0xfe, PT ;  /* 0x000000fe0800780c */ /* 0x000fda0003f06070 */
[----:B------:R-:W-:Y:S05]  /*2190*/  @!P0 BRA `(.L_x_50) ;  /* 0x0000000000808947 */ /* 0x000fea0003800000 */
[----:B------:R-:W-:-:S13]  /*21a0*/  ISETP.GT.AND P0, PT, R20, 0xfe, PT ;  /* 0x000000fe1400780c */ /* 0x000fda0003f04270 */
[----:B------:R-:W-:Y:S05]  /*21b0*/  @P0 BRA `(.L_x_51) ;  /* 0x00000000006c0947 */ /* 0x000fea0003800000 */
[----:B------:R-:W-:-:S13]  /*21c0*/  ISETP.GE.AND P0, PT, R20, 0x1, PT ;  /* 0x000000011400780c */ /* 0x000fda0003f06270 */
[----:B------:R-:W-:Y:S05]  /*21d0*/  @P0 BRA `(.L_x_52) ;  /* 0x0000000000740947 */ /* 0x000fea0003800000 */
[----:B------:R-:W-:Y:S02]  /*21e0*/  ISETP.GE.AND P0, PT, R20, -0x18, PT ;  /* 0xffffffe81400780c */ /* 0x000fe40003f06270 */
[----:B------:R-:W-:-:S11]  /*21f0*/  LOP3.LUT R0, R0, 0x80000000, RZ, 0xc0, !PT ;  /* 0x8000000000007812 */ /* 0x000fd600078ec0ff */
[----:B------:R-:W-:Y:S05]  /*2200*/  @!P0 BRA `(.L_x_52) ;  /* 0x0000000000688947 */ /* 0x000fea0003800000 */
[CCC-:B------:R-:W-:Y:S01]  /*2210*/  FFMA.RZ R8, R19.reuse, R21.reuse, R18.reuse ;  /* 0x0000001513087223 */ /* 0x1c0fe2000000c012 */
[C---:B------:R-:W-:Y:S02]  /*2220*/  ISETP.NE.AND P2, PT, R20.reuse, RZ, PT ;  /* 0x000000ff1400720c */ /* 0x040fe40003f45270 */
[----:B------:R-:W-:Y:S02]  /*2230*/  ISETP.NE.AND P1, PT, R20, RZ, PT ;  /* 0x000000ff1400720c */ /* 0x000fe40003f25270 */
[----:B------:R-:W-:Y:S01]  /*2240*/  LOP3.LUT R9, R8, 0x7fffff, RZ, 0xc0, !PT ;  /* 0x007fffff08097812 */ /* 0x000fe200078ec0ff */
[CCC-:B------:R-:W-:Y:S01]  /*2250*/  FFMA.RP R8, R19.reuse, R21.reuse, R18.reuse ;  /* 0x0000001513087223 */ /* 0x1c0fe20000008012 */
[----:B------:R-:W-:Y:S01]  /*2260*/  FFMA.RM R19, R19, R21, R18 ;  /* 0x0000001513137223 */ /* 0x000fe20000004012 */
[C---:B------:R-:W-:Y:S01]  /*2270*/  VIADD R18, R20.reuse, 0x20 ;  /* 0x0000002014127836 */ /* 0x040fe20000000000 */
[----:B------:R-:W-:Y:S02]  /*2280*/  LOP3.LUT R9, R9, 0x800000, RZ, 0xfc, !PT ;  /* 0x0080000009097812 */ /* 0x000fe400078efcff */
[----:B------:R-:W-:-:S02]  /*2290*/  IADD3 R20, PT, PT, -R20, RZ, RZ ;  /* 0x000000ff14147210 */ /* 0x000fc40007ffe1ff */
[----:B------:R-:W-:Y:S02]  /*22a0*/  SHF.L.U32 R18, R9, R18, RZ ;  /* 0x0000001209127219 */ /* 0x000fe400000006ff */
[----:B------:R-:W-:Y:S02]  /*22b0*/  FSETP.NEU.FTZ.AND P0, PT, R8, R19, PT ;  /* 0x000000130800720b */ /* 0x000fe40003f1d000 */
[----:B------:R-:W-:Y:S02]  /*22c0*/  SEL R8, R20, RZ, P2 ;  /* 0x000000ff14087207 */ /* 0x000fe40001000000 */
[----:B------:R-:W-:Y:S02]  /*22d0*/  ISETP.NE.AND P1, PT, R18, RZ, P1 ;  /* 0x000000ff1200720c */ /* 0x000fe40000f25270 */
[----:B------:R-:W-:Y:S02]  /*22e0*/  SHF.R.U32.HI R8, RZ, R8, R9 ;  /* 0x00000008ff087219 */ /* 0x000fe40000011609 */
[----:B------:R-:W-:-:S02]  /*22f0*/  PLOP3.LUT P0, PT, P0, P1, PT, 0xf8, 0x8f ;  /* 0x00000000008f781c */ /* 0x000fc40000703f70 */
[----:B------:R-:W-:Y:S02]  /*2300*/  SHF.R.U32.HI R18, RZ, 0x1, R8 ;  /* 0x00000001ff127819 */ /* 0x000fe40000011608 */
[----:B------:R-:W-:-:S04]  /*2310*/  SEL R9, RZ, 0x1, !P0 ;  /* 0x00000001ff097807 */ /* 0x000fc80004000000 */
[----:B------:R-:W-:-:S04]  /*2320*/  LOP3.LUT R9, R9, 0x1, R18, 0xf8, !PT ;  /* 0x0000000109097812 */ /* 0x000fc800078ef812 */
[----:B------:R-:W-:-:S04]  /*2330*/  LOP3.LUT R9, R9, R8, RZ, 0xc0, !PT ;  /* 0x0000000809097212 */ /* 0x000fc800078ec0ff */
[----:B------:R-:W-:-:S04]  /*2340*/  IADD3 R9, PT, PT, R18, R9, RZ ;  /* 0x0000000912097210 */ /* 0x000fc80007ffe0ff */
[----:B------:R-:W-:Y:S01]  /*2350*/  LOP3.LUT R0, R9, R0, RZ, 0xfc, !PT ;  /* 0x0000000009007212 */ /* 0x000fe200078efcff */
[----:B------:R-:W-:Y:S06]  /*2360*/  BRA `(.L_x_52) ;  /* 0x0000000000107947 */ /* 0x000fec0003800000 */
.L_x_51:
[----:B------:R-:W-:-:S04]  /*2370*/  LOP3.LUT R0, R0, 0x80000000, RZ, 0xc0, !PT ;  /* 0x8000000000007812 */ /* 0x000fc800078ec0ff */
[----:B------:R-:W-:Y:S01]  /*2380*/  LOP3.LUT R0, R0, 0x7f800000, RZ, 0xfc, !PT ;  /* 0x7f80000000007812 */ /* 0x000fe200078efcff */
[----:B------:R-:W-:Y:S06]  /*2390*/  BRA `(.L_x_52) ;  /* 0x0000000000047947 */ /* 0x000fec0003800000 */
.L_x_50:
[----:B------:R-:W-:-:S07]  /*23a0*/  IMAD R0, R9, 0x800000, R0 ;  /* 0x0080000009007824 */ /* 0x000fce00078e0200 */
.L_x_52:
[----:B------:R-:W-:Y:S05]  /*23b0*/  BSYNC.RECONVERGENT B3 ;  /* 0x0000000000037941 */ /* 0x000fea0003800200 */
.L_x_49:
[----:B------:R-:W-:Y:S05]  /*23c0*/  BRA `(.L_x_53) ;  /* 0x0000000000207947 */ /* 0x000fea0003800000 */
.L_x_48:
[----:B------:R-:W-:-:S04]  /*23d0*/  LOP3.LUT R0, R19, 0x80000000, R0, 0x48, !PT ;  /* 0x8000000013007812 */ /* 0x000fc800078e4800 */
[----:B------:R-:W-:Y:S01]  /*23e0*/  LOP3.LUT R0, R0, 0x7f800000, RZ, 0xfc, !PT ;  /* 0x7f80000000007812 */ /* 0x000fe200078efcff */
[----:B------:R-:W-:Y:S06]  /*23f0*/  BRA `(.L_x_53) ;  /* 0x0000000000147947 */ /* 0x000fec0003800000 */
.L_x_47:
[----:B------:R-:W-:Y:S01]  /*2400*/  LOP3.LUT R0, R19, 0x80000000, R0, 0x48, !PT ;  /* 0x8000000013007812 */ /* 0x000fe200078e4800 */
[----:B------:R-:W-:Y:S06]  /*2410*/  BRA `(.L_x_53) ;  /* 0x00000000000c7947 */ /* 0x000fec0003800000 */
.L_x_46:
[----:B------:R-:W0:Y:S01]  /*2420*/  MUFU.RSQ R0, -QNAN ;  /* 0xffc0000000007908 */ /* 0x000e220000001400 */
[----:B------:R-:W-:Y:S05]  /*2430*/  BRA `(.L_x_53) ;  /* 0x0000000000047947 */ /* 0x000fea0003800000 */
.L_x_45:
[----:B------:R-:W-:-:S07]  /*2440*/  FADD.FTZ R0, R0, R5 ;  /* 0x0000000500007221 */ /* 0x000fce0000010000 */
.L_x_53:
[----:B------:R-:W-:Y:S05]  /*2450*/  BSYNC.RECONVERGENT B2 ;  /* 0x0000000000027941 */ /* 0x000fea0003800200 */
.L_x_43:
[----:B------:R-:W-:Y:S01]  /*2460*/  HFMA2 R9, -RZ, RZ, 0, 0 ;  /* 0x00000000ff097431 */ /* 0x000fe200000001ff */
[----:B------:R-:W-:-:S04]  /*2470*/  MOV R8, R6 ;  /* 0x0000000600087202 */ /* 0x000fc80000000f00 */
[----:B0-----:R-:W-:Y:S05]  /*2480*/  RET.REL.NODEC R8 `(_Z12update_boidsPfS_S_S_PiS_iffffffffffii) ;  /* 0xffffffd808dc7950 */ /* 0x001fea0003c3ffff */
.L_x_54:
[----:B------:R-:W-:-:S00]  /*2490*/  BRA `(.L_x_54) ;  /* 0xfffffffc00fc7947 */ /* 0x000fc0000383ffff */
[----:B------:R-:W-:-:S00]  /*24a0*/  NOP ;  /* 0x0000000000007918 */ /* 0x000fc00000000000 */
        /* <DEDUP_REMOVED lines=13> */
.L_x_57:


//--------------------- .nv.shared.reserved.0     --------------------------
	.section	.nv.shared.reserved.0,"aw",@nobits
	.weak		__nv_reservedSMEM_offset_0_alias
	.size		__nv_reservedSMEM_offset_0_alias, 0, 64
	.other		__nv_reservedSMEM_offset_0_alias,@"STO_CUDA_RESERVED_SHARED STV_DEFAULT"
__nv_reservedSMEM_offset_0_alias:
	.zero		0
	.zero		64


//--------------------- .nv.constant0._Z12update_boidsPfS_S_S_PiS_iffffffffffii --------------------------
	.section	.nv.constant0._Z12update_boidsPfS_S_S_PiS_iffffffffffii,"a",@progbits
	.sectionflags	@""
	.align	4
.nv.constant0._Z12update_boidsPfS_S_S_PiS_iffffffffffii:
	.zero		996


//--------------------- SYMBOLS --------------------------

	.type		.nv.reservedSmem.offset0,@object
	.size		.nv.reservedSmem.offset0,0x4
